//
// Generated by NVIDIA NVVM Compiler
//
// Compiler Build ID: CL-36424714
// Cuda compilation tools, release 13.0, V13.0.88
// Based on NVVM 20.0.0
//

.version 9.0
.target sm_100
.address_size 64

	// .globl	_Z13forwardHiddenP6__halfS0_S0_S0_
// _ZZ13forwardHiddenP6__halfS0_S0_S0_E7s_input has been demoted
// _ZZ13forwardOutputP6__halfS0_S0_S0_E8s_hidden has been demoted
// _ZZ22computeHiddenGradientsP6__halfS0_S0_S0_E9s_dOutput has been demoted

.visible .entry _Z13forwardHiddenP6__halfS0_S0_S0_(
	.param .u64 .ptr .align 1 _Z13forwardHiddenP6__halfS0_S0_S0__param_0,
	.param .u64 .ptr .align 1 _Z13forwardHiddenP6__halfS0_S0_S0__param_1,
	.param .u64 .ptr .align 1 _Z13forwardHiddenP6__halfS0_S0_S0__param_2,
	.param .u64 .ptr .align 1 _Z13forwardHiddenP6__halfS0_S0_S0__param_3
)
{
	.reg .pred 	%p<9>;
	.reg .b16 	%rs<40>;
	.reg .b32 	%r<69>;
	.reg .b32 	%f<54>;
	.reg .b64 	%rd<30>;
	// demoted variable
	.shared .align 2 .b8 _ZZ13forwardHiddenP6__halfS0_S0_S0_E7s_input[1568];
	ld.param.u64 	%rd7, [_Z13forwardHiddenP6__halfS0_S0_S0__param_0];
	ld.param.u64 	%rd8, [_Z13forwardHiddenP6__halfS0_S0_S0__param_1];
	ld.param.u64 	%rd10, [_Z13forwardHiddenP6__halfS0_S0_S0__param_2];
	ld.param.u64 	%rd9, [_Z13forwardHiddenP6__halfS0_S0_S0__param_3];
	cvta.to.global.u64 	%rd1, %rd10;
	mov.u32 	%r36, %ctaid.x;
	mov.u32 	%r1, %ntid.x;
	mov.u32 	%r66, %tid.x;
	mad.lo.s32 	%r67, %r36, %r1, %r66;
	setp.gt.u32 	%p1, %r66, 783;
	@%p1 bra 	$L__BB0_7;
	add.s32 	%r37, %r66, %r1;
	max.u32 	%r38, %r37, 784;
	setp.lt.u32 	%p2, %r37, 784;
	selp.u32 	%r39, 1, 0, %p2;
	add.s32 	%r40, %r37, %r39;
	sub.s32 	%r41, %r38, %r40;
	div.u32 	%r42, %r41, %r1;
	add.s32 	%r4, %r42, %r39;
	and.b32  	%r43, %r4, 3;
	setp.eq.s32 	%p3, %r43, 3;
	@%p3 bra 	$L__BB0_4;
	add.s32 	%r44, %r4, 1;
	and.b32  	%r45, %r44, 3;
	mul.wide.u32 	%rd11, %r66, 2;
	add.s64 	%rd29, %rd1, %rd11;
	mul.wide.u32 	%rd3, %r1, 2;
	shl.b32 	%r46, %r66, 1;
	mov.u32 	%r47, _ZZ13forwardHiddenP6__halfS0_S0_S0_E7s_input;
	add.s32 	%r60, %r47, %r46;
	shl.b32 	%r6, %r1, 1;
	neg.s32 	%r59, %r45;
	mad.lo.s32 	%r66, %r1, %r45, %r66;
$L__BB0_3:
	.pragma "nounroll";
	ld.global.u16 	%rs1, [%rd29];
	st.shared.u16 	[%r60], %rs1;
	add.s64 	%rd29, %rd29, %rd3;
	add.s32 	%r60, %r60, %r6;
	add.s32 	%r59, %r59, 1;
	setp.ne.s32 	%p4, %r59, 0;
	@%p4 bra 	$L__BB0_3;
$L__BB0_4:
	setp.lt.u32 	%p5, %r4, 3;
	@%p5 bra 	$L__BB0_7;
	shl.b32 	%r14, %r1, 1;
	add.s32 	%r65, %r66, %r14;
	shl.b32 	%r16, %r1, 2;
	mad.lo.s32 	%r64, %r1, 3, %r66;
	add.s32 	%r63, %r1, %r66;
	shl.b32 	%r48, %r66, 1;
	mov.u32 	%r49, _ZZ13forwardHiddenP6__halfS0_S0_S0_E7s_input;
	add.s32 	%r62, %r49, %r48;
	shl.b32 	%r20, %r1, 3;
	mul.lo.s32 	%r21, %r1, 6;
$L__BB0_6:
	mul.wide.u32 	%rd12, %r66, 2;
	add.s64 	%rd13, %rd1, %rd12;
	ld.global.u16 	%rs2, [%rd13];
	st.shared.u16 	[%r62], %rs2;
	add.s32 	%r50, %r66, %r1;
	add.s32 	%r51, %r62, %r14;
	mul.wide.u32 	%rd14, %r63, 2;
	add.s64 	%rd15, %rd1, %rd14;
	ld.global.u16 	%rs3, [%rd15];
	st.shared.u16 	[%r51], %rs3;
	add.s32 	%r52, %r50, %r1;
	add.s32 	%r53, %r62, %r16;
	mul.wide.u32 	%rd16, %r65, 2;
	add.s64 	%rd17, %rd1, %rd16;
	ld.global.u16 	%rs4, [%rd17];
	st.shared.u16 	[%r53], %rs4;
	add.s32 	%r54, %r52, %r1;
	add.s32 	%r55, %r62, %r21;
	mul.wide.u32 	%rd18, %r64, 2;
	add.s64 	%rd19, %rd1, %rd18;
	ld.global.u16 	%rs5, [%rd19];
	st.shared.u16 	[%r55], %rs5;
	add.s32 	%r66, %r54, %r1;
	add.s32 	%r65, %r65, %r16;
	add.s32 	%r64, %r64, %r16;
	add.s32 	%r63, %r63, %r16;
	add.s32 	%r62, %r62, %r20;
	setp.lt.u32 	%p6, %r66, 784;
	@%p6 bra 	$L__BB0_6;
$L__BB0_7:
	bar.sync 	0;
	setp.gt.s32 	%p7, %r67, 127;
	@%p7 bra 	$L__BB0_11;
	cvta.to.global.u64 	%rd20, %rd8;
	mul.wide.s32 	%rd21, %r67, 2;
	add.s64 	%rd22, %rd20, %rd21;
	ld.global.u16 	%rs6, [%rd22];
	// begin inline asm
	{  cvt.f32.f16 %f53, %rs6;}

	// end inline asm
	cvta.to.global.u64 	%rd23, %rd7;
	add.s64 	%rd6, %rd23, 2048;
	mov.b32 	%r68, 16;
	mov.u32 	%r57, _ZZ13forwardHiddenP6__halfS0_S0_S0_E7s_input;
$L__BB0_9:
	mul.wide.s32 	%rd24, %r67, 2;
	add.s64 	%rd25, %rd6, %rd24;
	ld.global.u16 	%rs7, [%rd25+-2048];
	// begin inline asm
	{  cvt.f32.f16 %f5, %rs7;}

	// end inline asm
	add.s32 	%r58, %r57, %r68;
	ld.shared.u16 	%rs8, [%r58+-16];
	// begin inline asm
	{  cvt.f32.f16 %f6, %rs8;}

	// end inline asm
	fma.rn.f32 	%f37, %f5, %f6, %f53;
	ld.global.u16 	%rs9, [%rd25+-1792];
	// begin inline asm
	{  cvt.f32.f16 %f7, %rs9;}

	// end inline asm
	ld.shared.u16 	%rs10, [%r58+-14];
	// begin inline asm
	{  cvt.f32.f16 %f8, %rs10;}

	// end inline asm
	fma.rn.f32 	%f38, %f7, %f8, %f37;
	ld.global.u16 	%rs11, [%rd25+-1536];
	// begin inline asm
	{  cvt.f32.f16 %f9, %rs11;}

	// end inline asm
	ld.shared.u16 	%rs12, [%r58+-12];
	// begin inline asm
	{  cvt.f32.f16 %f10, %rs12;}

	// end inline asm
	fma.rn.f32 	%f39, %f9, %f10, %f38;
	ld.global.u16 	%rs13, [%rd25+-1280];
	// begin inline asm
	{  cvt.f32.f16 %f11, %rs13;}

	// end inline asm
	ld.shared.u16 	%rs14, [%r58+-10];
	// begin inline asm
	{  cvt.f32.f16 %f12, %rs14;}

	// end inline asm
	fma.rn.f32 	%f40, %f11, %f12, %f39;
	ld.global.u16 	%rs15, [%rd25+-1024];
	// begin inline asm
	{  cvt.f32.f16 %f13, %rs15;}

	// end inline asm
	ld.shared.u16 	%rs16, [%r58+-8];
	// begin inline asm
	{  cvt.f32.f16 %f14, %rs16;}

	// end inline asm
	fma.rn.f32 	%f41, %f13, %f14, %f40;
	ld.global.u16 	%rs17, [%rd25+-768];
	// begin inline asm
	{  cvt.f32.f16 %f15, %rs17;}

	// end inline asm
	ld.shared.u16 	%rs18, [%r58+-6];
	// begin inline asm
	{  cvt.f32.f16 %f16, %rs18;}

	// end inline asm
	fma.rn.f32 	%f42, %f15, %f16, %f41;
	ld.global.u16 	%rs19, [%rd25+-512];
	// begin inline asm
	{  cvt.f32.f16 %f17, %rs19;}

	// end inline asm
	ld.shared.u16 	%rs20, [%r58+-4];
	// begin inline asm
	{  cvt.f32.f16 %f18, %rs20;}

	// end inline asm
	fma.rn.f32 	%f43, %f17, %f18, %f42;
	ld.global.u16 	%rs21, [%rd25+-256];
	// begin inline asm
	{  cvt.f32.f16 %f19, %rs21;}

	// end inline asm
	ld.shared.u16 	%rs22, [%r58+-2];
	// begin inline asm
	{  cvt.f32.f16 %f20, %rs22;}

	// end inline asm
	fma.rn.f32 	%f44, %f19, %f20, %f43;
	ld.global.u16 	%rs23, [%rd25];
	// begin inline asm
	{  cvt.f32.f16 %f21, %rs23;}

	// end inline asm
	ld.shared.u16 	%rs24, [%r58];
	// begin inline asm
	{  cvt.f32.f16 %f22, %rs24;}

	// end inline asm
	fma.rn.f32 	%f45, %f21, %f22, %f44;
	ld.global.u16 	%rs25, [%rd25+256];
	// begin inline asm
	{  cvt.f32.f16 %f23, %rs25;}

	// end inline asm
	ld.shared.u16 	%rs26, [%r58+2];
	// begin inline asm
	{  cvt.f32.f16 %f24, %rs26;}

	// end inline asm
	fma.rn.f32 	%f46, %f23, %f24, %f45;
	ld.global.u16 	%rs27, [%rd25+512];
	// begin inline asm
	{  cvt.f32.f16 %f25, %rs27;}

	// end inline asm
	ld.shared.u16 	%rs28, [%r58+4];
	// begin inline asm
	{  cvt.f32.f16 %f26, %rs28;}

	// end inline asm
	fma.rn.f32 	%f47, %f25, %f26, %f46;
	ld.global.u16 	%rs29, [%rd25+768];
	// begin inline asm
	{  cvt.f32.f16 %f27, %rs29;}

	// end inline asm
	ld.shared.u16 	%rs30, [%r58+6];
	// begin inline asm
	{  cvt.f32.f16 %f28, %rs30;}

	// end inline asm
	fma.rn.f32 	%f48, %f27, %f28, %f47;
	ld.global.u16 	%rs31, [%rd25+1024];
	// begin inline asm
	{  cvt.f32.f16 %f29, %rs31;}

	// end inline asm
	ld.shared.u16 	%rs32, [%r58+8];
	// begin inline asm
	{  cvt.f32.f16 %f30, %rs32;}

	// end inline asm
	fma.rn.f32 	%f49, %f29, %f30, %f48;
	ld.global.u16 	%rs33, [%rd25+1280];
	// begin inline asm
	{  cvt.f32.f16 %f31, %rs33;}

	// end inline asm
	ld.shared.u16 	%rs34, [%r58+10];
	// begin inline asm
	{  cvt.f32.f16 %f32, %rs34;}

	// end inline asm
	fma.rn.f32 	%f50, %f31, %f32, %f49;
	ld.global.u16 	%rs35, [%rd25+1536];
	// begin inline asm
	{  cvt.f32.f16 %f33, %rs35;}

	// end inline asm
	ld.shared.u16 	%rs36, [%r58+12];
	// begin inline asm
	{  cvt.f32.f16 %f34, %rs36;}

	// end inline asm
	fma.rn.f32 	%f51, %f33, %f34, %f50;
	ld.global.u16 	%rs37, [%rd25+1792];
	// begin inline asm
	{  cvt.f32.f16 %f35, %rs37;}

	// end inline asm
	ld.shared.u16 	%rs38, [%r58+14];
	// begin inline asm
	{  cvt.f32.f16 %f36, %rs38;}

	// end inline asm
	fma.rn.f32 	%f53, %f35, %f36, %f51;
	add.s32 	%r68, %r68, 32;
	add.s32 	%r67, %r67, 2048;
	setp.ne.s32 	%p8, %r68, 1584;
	@%p8 bra 	$L__BB0_9;
	max.f32 	%f52, %f53, 0f00000000;
	// begin inline asm
	{  cvt.rn.f16.f32 %rs39, %f52;}

	// end inline asm
	cvta.to.global.u64 	%rd26, %rd9;
	add.s64 	%rd28, %rd26, %rd21;
	st.global.u16 	[%rd28], %rs39;
$L__BB0_11:
	ret;

}
	// .globl	_Z13forwardOutputP6__halfS0_S0_S0_
.visible .entry _Z13forwardOutputP6__halfS0_S0_S0_(
	.param .u64 .ptr .align 1 _Z13forwardOutputP6__halfS0_S0_S0__param_0,
	.param .u64 .ptr .align 1 _Z13forwardOutputP6__halfS0_S0_S0__param_1,
	.param .u64 .ptr .align 1 _Z13forwardOutputP6__halfS0_S0_S0__param_2,
	.param .u64 .ptr .align 1 _Z13forwardOutputP6__halfS0_S0_S0__param_3
)
{
	.reg .pred 	%p<9>;
	.reg .b16 	%rs<40>;
	.reg .b32 	%r<70>;
	.reg .b32 	%f<54>;
	.reg .b64 	%rd<30>;
	// demoted variable
	.shared .align 2 .b8 _ZZ13forwardOutputP6__halfS0_S0_S0_E8s_hidden[256];
	ld.param.u64 	%rd7, [_Z13forwardOutputP6__halfS0_S0_S0__param_0];
	ld.param.u64 	%rd8, [_Z13forwardOutputP6__halfS0_S0_S0__param_1];
	ld.param.u64 	%rd10, [_Z13forwardOutputP6__halfS0_S0_S0__param_2];
	ld.param.u64 	%rd9, [_Z13forwardOutputP6__halfS0_S0_S0__param_3];
	cvta.to.global.u64 	%rd1, %rd10;
	mov.u32 	%r37, %ctaid.x;
	mov.u32 	%r1, %ntid.x;
	mov.u32 	%r67, %tid.x;
	mad.lo.s32 	%r3, %r37, %r1, %r67;
	setp.gt.u32 	%p1, %r67, 127;
	@%p1 bra 	$L__BB1_7;
	add.s32 	%r38, %r67, %r1;
	max.u32 	%r39, %r38, 128;
	setp.lt.u32 	%p2, %r38, 128;
	selp.u32 	%r40, 1, 0, %p2;
	add.s32 	%r41, %r38, %r40;
	sub.s32 	%r42, %r39, %r41;
	div.u32 	%r43, %r42, %r1;
	add.s32 	%r4, %r43, %r40;
	and.b32  	%r44, %r4, 3;
	setp.eq.s32 	%p3, %r44, 3;
	@%p3 bra 	$L__BB1_4;
	add.s32 	%r45, %r4, 1;
	and.b32  	%r46, %r45, 3;
	mul.wide.u32 	%rd11, %r67, 2;
	add.s64 	%rd29, %rd1, %rd11;
	mul.wide.u32 	%rd3, %r1, 2;
	shl.b32 	%r47, %r67, 1;
	mov.u32 	%r48, _ZZ13forwardOutputP6__halfS0_S0_S0_E8s_hidden;
	add.s32 	%r61, %r48, %r47;
	shl.b32 	%r6, %r1, 1;
	neg.s32 	%r60, %r46;
	mad.lo.s32 	%r67, %r1, %r46, %r67;
$L__BB1_3:
	.pragma "nounroll";
	ld.global.u16 	%rs1, [%rd29];
	st.shared.u16 	[%r61], %rs1;
	add.s64 	%rd29, %rd29, %rd3;
	add.s32 	%r61, %r61, %r6;
	add.s32 	%r60, %r60, 1;
	setp.ne.s32 	%p4, %r60, 0;
	@%p4 bra 	$L__BB1_3;
$L__BB1_4:
	setp.lt.u32 	%p5, %r4, 3;
	@%p5 bra 	$L__BB1_7;
	shl.b32 	%r14, %r1, 1;
	add.s32 	%r66, %r67, %r14;
	shl.b32 	%r16, %r1, 2;
	mad.lo.s32 	%r65, %r1, 3, %r67;
	add.s32 	%r64, %r1, %r67;
	shl.b32 	%r49, %r67, 1;
	mov.u32 	%r50, _ZZ13forwardOutputP6__halfS0_S0_S0_E8s_hidden;
	add.s32 	%r63, %r50, %r49;
	shl.b32 	%r20, %r1, 3;
	mul.lo.s32 	%r21, %r1, 6;
$L__BB1_6:
	mul.wide.u32 	%rd12, %r67, 2;
	add.s64 	%rd13, %rd1, %rd12;
	ld.global.u16 	%rs2, [%rd13];
	st.shared.u16 	[%r63], %rs2;
	add.s32 	%r51, %r67, %r1;
	add.s32 	%r52, %r63, %r14;
	mul.wide.u32 	%rd14, %r64, 2;
	add.s64 	%rd15, %rd1, %rd14;
	ld.global.u16 	%rs3, [%rd15];
	st.shared.u16 	[%r52], %rs3;
	add.s32 	%r53, %r51, %r1;
	add.s32 	%r54, %r63, %r16;
	mul.wide.u32 	%rd16, %r66, 2;
	add.s64 	%rd17, %rd1, %rd16;
	ld.global.u16 	%rs4, [%rd17];
	st.shared.u16 	[%r54], %rs4;
	add.s32 	%r55, %r53, %r1;
	add.s32 	%r56, %r63, %r21;
	mul.wide.u32 	%rd18, %r65, 2;
	add.s64 	%rd19, %rd1, %rd18;
	ld.global.u16 	%rs5, [%rd19];
	st.shared.u16 	[%r56], %rs5;
	add.s32 	%r67, %r55, %r1;
	add.s32 	%r66, %r66, %r16;
	add.s32 	%r65, %r65, %r16;
	add.s32 	%r64, %r64, %r16;
	add.s32 	%r63, %r63, %r20;
	setp.lt.u32 	%p6, %r67, 128;
	@%p6 bra 	$L__BB1_6;
$L__BB1_7:
	bar.sync 	0;
	setp.gt.s32 	%p7, %r3, 9;
	@%p7 bra 	$L__BB1_11;
	cvta.to.global.u64 	%rd20, %rd8;
	mul.wide.s32 	%rd21, %r3, 2;
	add.s64 	%rd22, %rd20, %rd21;
	ld.global.u16 	%rs6, [%rd22];
	// begin inline asm
	{  cvt.f32.f16 %f53, %rs6;}

	// end inline asm
	shl.b32 	%r68, %r3, 7;
	cvta.to.global.u64 	%rd23, %rd7;
	add.s64 	%rd6, %rd23, 16;
	mov.b32 	%r69, 16;
	mov.u32 	%r58, _ZZ13forwardOutputP6__halfS0_S0_S0_E8s_hidden;
$L__BB1_9:
	mul.wide.s32 	%rd24, %r68, 2;
	add.s64 	%rd25, %rd6, %rd24;
	ld.global.u16 	%rs7, [%rd25+-16];
	// begin inline asm
	{  cvt.f32.f16 %f5, %rs7;}

	// end inline asm
	add.s32 	%r59, %r58, %r69;
	ld.shared.u16 	%rs8, [%r59+-16];
	// begin inline asm
	{  cvt.f32.f16 %f6, %rs8;}

	// end inline asm
	fma.rn.f32 	%f37, %f5, %f6, %f53;
	ld.global.u16 	%rs9, [%rd25+-14];
	// begin inline asm
	{  cvt.f32.f16 %f7, %rs9;}

	// end inline asm
	ld.shared.u16 	%rs10, [%r59+-14];
	// begin inline asm
	{  cvt.f32.f16 %f8, %rs10;}

	// end inline asm
	fma.rn.f32 	%f38, %f7, %f8, %f37;
	ld.global.u16 	%rs11, [%rd25+-12];
	// begin inline asm
	{  cvt.f32.f16 %f9, %rs11;}

	// end inline asm
	ld.shared.u16 	%rs12, [%r59+-12];
	// begin inline asm
	{  cvt.f32.f16 %f10, %rs12;}

	// end inline asm
	fma.rn.f32 	%f39, %f9, %f10, %f38;
	ld.global.u16 	%rs13, [%rd25+-10];
	// begin inline asm
	{  cvt.f32.f16 %f11, %rs13;}

	// end inline asm
	ld.shared.u16 	%rs14, [%r59+-10];
	// begin inline asm
	{  cvt.f32.f16 %f12, %rs14;}

	// end inline asm
	fma.rn.f32 	%f40, %f11, %f12, %f39;
	ld.global.u16 	%rs15, [%rd25+-8];
	// begin inline asm
	{  cvt.f32.f16 %f13, %rs15;}

	// end inline asm
	ld.shared.u16 	%rs16, [%r59+-8];
	// begin inline asm
	{  cvt.f32.f16 %f14, %rs16;}

	// end inline asm
	fma.rn.f32 	%f41, %f13, %f14, %f40;
	ld.global.u16 	%rs17, [%rd25+-6];
	// begin inline asm
	{  cvt.f32.f16 %f15, %rs17;}

	// end inline asm
	ld.shared.u16 	%rs18, [%r59+-6];
	// begin inline asm
	{  cvt.f32.f16 %f16, %rs18;}

	// end inline asm
	fma.rn.f32 	%f42, %f15, %f16, %f41;
	ld.global.u16 	%rs19, [%rd25+-4];
	// begin inline asm
	{  cvt.f32.f16 %f17, %rs19;}

	// end inline asm
	ld.shared.u16 	%rs20, [%r59+-4];
	// begin inline asm
	{  cvt.f32.f16 %f18, %rs20;}

	// end inline asm
	fma.rn.f32 	%f43, %f17, %f18, %f42;
	ld.global.u16 	%rs21, [%rd25+-2];
	// begin inline asm
	{  cvt.f32.f16 %f19, %rs21;}

	// end inline asm
	ld.shared.u16 	%rs22, [%r59+-2];
	// begin inline asm
	{  cvt.f32.f16 %f20, %rs22;}

	// end inline asm
	fma.rn.f32 	%f44, %f19, %f20, %f43;
	ld.global.u16 	%rs23, [%rd25];
	// begin inline asm
	{  cvt.f32.f16 %f21, %rs23;}

	// end inline asm
	ld.shared.u16 	%rs24, [%r59];
	// begin inline asm
	{  cvt.f32.f16 %f22, %rs24;}

	// end inline asm
	fma.rn.f32 	%f45, %f21, %f22, %f44;
	ld.global.u16 	%rs25, [%rd25+2];
	// begin inline asm
	{  cvt.f32.f16 %f23, %rs25;}

	// end inline asm
	ld.shared.u16 	%rs26, [%r59+2];
	// begin inline asm
	{  cvt.f32.f16 %f24, %rs26;}

	// end inline asm
	fma.rn.f32 	%f46, %f23, %f24, %f45;
	ld.global.u16 	%rs27, [%rd25+4];
	// begin inline asm
	{  cvt.f32.f16 %f25, %rs27;}

	// end inline asm
	ld.shared.u16 	%rs28, [%r59+4];
	// begin inline asm
	{  cvt.f32.f16 %f26, %rs28;}

	// end inline asm
	fma.rn.f32 	%f47, %f25, %f26, %f46;
	ld.global.u16 	%rs29, [%rd25+6];
	// begin inline asm
	{  cvt.f32.f16 %f27, %rs29;}

	// end inline asm
	ld.shared.u16 	%rs30, [%r59+6];
	// begin inline asm
	{  cvt.f32.f16 %f28, %rs30;}

	// end inline asm
	fma.rn.f32 	%f48, %f27, %f28, %f47;
	ld.global.u16 	%rs31, [%rd25+8];
	// begin inline asm
	{  cvt.f32.f16 %f29, %rs31;}

	// end inline asm
	ld.shared.u16 	%rs32, [%r59+8];
	// begin inline asm
	{  cvt.f32.f16 %f30, %rs32;}

	// end inline asm
	fma.rn.f32 	%f49, %f29, %f30, %f48;
	ld.global.u16 	%rs33, [%rd25+10];
	// begin inline asm
	{  cvt.f32.f16 %f31, %rs33;}

	// end inline asm
	ld.shared.u16 	%rs34, [%r59+10];
	// begin inline asm
	{  cvt.f32.f16 %f32, %rs34;}

	// end inline asm
	fma.rn.f32 	%f50, %f31, %f32, %f49;
	ld.global.u16 	%rs35, [%rd25+12];
	// begin inline asm
	{  cvt.f32.f16 %f33, %rs35;}

	// end inline asm
	ld.shared.u16 	%rs36, [%r59+12];
	// begin inline asm
	{  cvt.f32.f16 %f34, %rs36;}

	// end inline asm
	fma.rn.f32 	%f51, %f33, %f34, %f50;
	ld.global.u16 	%rs37, [%rd25+14];
	// begin inline asm
	{  cvt.f32.f16 %f35, %rs37;}

	// end inline asm
	ld.shared.u16 	%rs38, [%r59+14];
	// begin inline asm
	{  cvt.f32.f16 %f36, %rs38;}

	// end inline asm
	fma.rn.f32 	%f53, %f35, %f36, %f51;
	add.s32 	%r69, %r69, 32;
	add.s32 	%r68, %r68, 16;
	setp.ne.s32 	%p8, %r69, 272;
	@%p8 bra 	$L__BB1_9;
	// begin inline asm
	{  cvt.rn.f16.f32 %rs39, %f53;}

	// end inline asm
	cvta.to.global.u64 	%rd26, %rd9;
	add.s64 	%rd28, %rd26, %rd21;
	st.global.u16 	[%rd28], %rs39;
$L__BB1_11:
	ret;

}
	// .globl	_Z22computeHiddenGradientsP6__halfS0_S0_S0_
.visible .entry _Z22computeHiddenGradientsP6__halfS0_S0_S0_(
	.param .u64 .ptr .align 1 _Z22computeHiddenGradientsP6__halfS0_S0_S0__param_0,
	.param .u64 .ptr .align 1 _Z22computeHiddenGradientsP6__halfS0_S0_S0__param_1,
	.param .u64 .ptr .align 1 _Z22computeHiddenGradientsP6__halfS0_S0_S0__param_2,
	.param .u64 .ptr .align 1 _Z22computeHiddenGradientsP6__halfS0_S0_S0__param_3
)
{
	.reg .pred 	%p<5>;
	.reg .b16 	%rs<24>;
	.reg .b32 	%r<15>;
	.reg .b32 	%f<34>;
	.reg .b64 	%rd<19>;
	// demoted variable
	.shared .align 2 .b8 _ZZ22computeHiddenGradientsP6__halfS0_S0_S0_E9s_dOutput[20];
	ld.param.u64 	%rd5, [_Z22computeHiddenGradientsP6__halfS0_S0_S0__param_0];
	ld.param.u64 	%rd6, [_Z22computeHiddenGradientsP6__halfS0_S0_S0__param_1];
	ld.param.u64 	%rd7, [_Z22computeHiddenGradientsP6__halfS0_S0_S0__param_2];
	ld.param.u64 	%rd8, [_Z22computeHiddenGradientsP6__halfS0_S0_S0__param_3];
	mov.u32 	%r10, %ctaid.x;
	mov.u32 	%r1, %ntid.x;
	mov.u32 	%r14, %tid.x;
	mad.lo.s32 	%r3, %r10, %r1, %r14;
	setp.gt.u32 	%p1, %r14, 9;
	@%p1 bra 	$L__BB2_3;
	mul.wide.u32 	%rd9, %r14, 2;
	cvta.to.global.u64 	%rd10, %rd6;
	add.s64 	%rd18, %rd10, %rd9;
	mul.wide.u32 	%rd2, %r1, 2;
	shl.b32 	%r11, %r14, 1;
	mov.u32 	%r12, _ZZ22computeHiddenGradientsP6__halfS0_S0_S0_E9s_dOutput;
	add.s32 	%r13, %r12, %r11;
	shl.b32 	%r5, %r1, 1;
$L__BB2_2:
	ld.global.u16 	%rs1, [%rd18];
	st.shared.u16 	[%r13], %rs1;
	add.s32 	%r14, %r14, %r1;
	add.s64 	%rd18, %rd18, %rd2;
	add.s32 	%r13, %r13, %r5;
	setp.lt.u32 	%p2, %r14, 10;
	@%p2 bra 	$L__BB2_2;
$L__BB2_3:
	bar.sync 	0;
	setp.gt.s32 	%p3, %r3, 127;
	@%p3 bra 	$L__BB2_5;
	cvta.to.global.u64 	%rd11, %rd5;
	mul.wide.s32 	%rd12, %r3, 2;
	add.s64 	%rd13, %rd11, %rd12;
	ld.global.u16 	%rs2, [%rd13];
	// begin inline asm
	{  cvt.f32.f16 %f1, %rs2;}

	// end inline asm
	ld.shared.u16 	%rs3, [_ZZ22computeHiddenGradientsP6__halfS0_S0_S0_E9s_dOutput];
	// begin inline asm
	{  cvt.f32.f16 %f2, %rs3;}

	// end inline asm
	fma.rn.f32 	%f23, %f1, %f2, 0f00000000;
	ld.global.u16 	%rs4, [%rd13+256];
	// begin inline asm
	{  cvt.f32.f16 %f3, %rs4;}

	// end inline asm
	ld.shared.u16 	%rs5, [_ZZ22computeHiddenGradientsP6__halfS0_S0_S0_E9s_dOutput+2];
	// begin inline asm
	{  cvt.f32.f16 %f4, %rs5;}

	// end inline asm
	fma.rn.f32 	%f24, %f3, %f4, %f23;
	ld.global.u16 	%rs6, [%rd13+512];
	// begin inline asm
	{  cvt.f32.f16 %f5, %rs6;}

	// end inline asm
	ld.shared.u16 	%rs7, [_ZZ22computeHiddenGradientsP6__halfS0_S0_S0_E9s_dOutput+4];
	// begin inline asm
	{  cvt.f32.f16 %f6, %rs7;}

	// end inline asm
	fma.rn.f32 	%f25, %f5, %f6, %f24;
	ld.global.u16 	%rs8, [%rd13+768];
	// begin inline asm
	{  cvt.f32.f16 %f7, %rs8;}

	// end inline asm
	ld.shared.u16 	%rs9, [_ZZ22computeHiddenGradientsP6__halfS0_S0_S0_E9s_dOutput+6];
	// begin inline asm
	{  cvt.f32.f16 %f8, %rs9;}

	// end inline asm
	fma.rn.f32 	%f26, %f7, %f8, %f25;
	ld.global.u16 	%rs10, [%rd13+1024];
	// begin inline asm
	{  cvt.f32.f16 %f9, %rs10;}

	// end inline asm
	ld.shared.u16 	%rs11, [_ZZ22computeHiddenGradientsP6__halfS0_S0_S0_E9s_dOutput+8];
	// begin inline asm
	{  cvt.f32.f16 %f10, %rs11;}

	// end inline asm
	fma.rn.f32 	%f27, %f9, %f10, %f26;
	ld.global.u16 	%rs12, [%rd13+1280];
	// begin inline asm
	{  cvt.f32.f16 %f11, %rs12;}

	// end inline asm
	ld.shared.u16 	%rs13, [_ZZ22computeHiddenGradientsP6__halfS0_S0_S0_E9s_dOutput+10];
	// begin inline asm
	{  cvt.f32.f16 %f12, %rs13;}

	// end inline asm
	fma.rn.f32 	%f28, %f11, %f12, %f27;
	ld.global.u16 	%rs14, [%rd13+1536];
	// begin inline asm
	{  cvt.f32.f16 %f13, %rs14;}

	// end inline asm
	ld.shared.u16 	%rs15, [_ZZ22computeHiddenGradientsP6__halfS0_S0_S0_E9s_dOutput+12];
	// begin inline asm
	{  cvt.f32.f16 %f14, %rs15;}

	// end inline asm
	fma.rn.f32 	%f29, %f13, %f14, %f28;
	ld.global.u16 	%rs16, [%rd13+1792];
	// begin inline asm
	{  cvt.f32.f16 %f15, %rs16;}

	// end inline asm
	ld.shared.u16 	%rs17, [_ZZ22computeHiddenGradientsP6__halfS0_S0_S0_E9s_dOutput+14];
	// begin inline asm
	{  cvt.f32.f16 %f16, %rs17;}

	// end inline asm
	fma.rn.f32 	%f30, %f15, %f16, %f29;
	ld.global.u16 	%rs18, [%rd13+2048];
	// begin inline asm
	{  cvt.f32.f16 %f17, %rs18;}

	// end inline asm
	ld.shared.u16 	%rs19, [_ZZ22computeHiddenGradientsP6__halfS0_S0_S0_E9s_dOutput+16];
	// begin inline asm
	{  cvt.f32.f16 %f18, %rs19;}

	// end inline asm
	fma.rn.f32 	%f31, %f17, %f18, %f30;
	ld.global.u16 	%rs20, [%rd13+2304];
	// begin inline asm
	{  cvt.f32.f16 %f19, %rs20;}

	// end inline asm
	ld.shared.u16 	%rs21, [_ZZ22computeHiddenGradientsP6__halfS0_S0_S0_E9s_dOutput+18];
	// begin inline asm
	{  cvt.f32.f16 %f20, %rs21;}

	// end inline asm
	fma.rn.f32 	%f32, %f19, %f20, %f31;
	cvta.to.global.u64 	%rd14, %rd7;
	add.s64 	%rd15, %rd14, %rd12;
	ld.global.u16 	%rs22, [%rd15];
	// begin inline asm
	{  cvt.f32.f16 %f21, %rs22;}

	// end inline asm
	setp.gt.f32 	%p4, %f21, 0f00000000;
	selp.f32 	%f33, 0f3F800000, 0f00000000, %p4;
	mul.f32 	%f22, %f32, %f33;
	// begin inline asm
	{  cvt.rn.f16.f32 %rs23, %f22;}

	// end inline asm
	cvta.to.global.u64 	%rd16, %rd8;
	add.s64 	%rd17, %rd16, %rd12;
	st.global.u16 	[%rd17], %rs23;
$L__BB2_5:
	ret;

}
	// .globl	_Z17updateOutputLayerP6__halfS0_S0_S0_
.visible .entry _Z17updateOutputLayerP6__halfS0_S0_S0_(
	.param .u64 .ptr .align 1 _Z17updateOutputLayerP6__halfS0_S0_S0__param_0,
	.param .u64 .ptr .align 1 _Z17updateOutputLayerP6__halfS0_S0_S0__param_1,
	.param .u64 .ptr .align 1 _Z17updateOutputLayerP6__halfS0_S0_S0__param_2,
	.param .u64 .ptr .align 1 _Z17updateOutputLayerP6__halfS0_S0_S0__param_3
)
{
	.reg .pred 	%p<5>;
	.reg .b16 	%rs<8>;
	.reg .b32 	%r<11>;
	.reg .b32 	%f<9>;
	.reg .b64 	%rd<18>;

	ld.param.u64 	%rd2, [_Z17updateOutputLayerP6__halfS0_S0_S0__param_0];
	ld.param.u64 	%rd3, [_Z17updateOutputLayerP6__halfS0_S0_S0__param_1];
	ld.param.u64 	%rd5, [_Z17updateOutputLayerP6__halfS0_S0_S0__param_2];
	ld.param.u64 	%rd4, [_Z17updateOutputLayerP6__halfS0_S0_S0__param_3];
	cvta.to.global.u64 	%rd1, %rd5;
	mov.u32 	%r3, %ctaid.x;
	mov.u32 	%r4, %ntid.x;
	mov.u32 	%r1, %tid.x;
	mad.lo.s32 	%r2, %r3, %r4, %r1;
	setp.gt.s32 	%p1, %r2, 1279;
	@%p1 bra 	$L__BB3_2;
	cvta.to.global.u64 	%rd6, %rd2;
	cvta.to.global.u64 	%rd7, %rd4;
	shr.s32 	%r5, %r2, 31;
	shr.u32 	%r6, %r5, 25;
	add.s32 	%r7, %r2, %r6;
	and.b32  	%r8, %r7, -128;
	sub.s32 	%r9, %r2, %r8;
	shr.s32 	%r10, %r7, 7;
	mul.wide.s32 	%rd8, %r2, 2;
	add.s64 	%rd9, %rd6, %rd8;
	ld.global.u16 	%rs1, [%rd9];
	// begin inline asm
	{  cvt.f32.f16 %f1, %rs1;}

	// end inline asm
	mul.wide.s32 	%rd10, %r10, 2;
	add.s64 	%rd11, %rd1, %rd10;
	ld.global.u16 	%rs2, [%rd11];
	// begin inline asm
	{  cvt.f32.f16 %f2, %rs2;}

	// end inline asm
	mul.wide.s32 	%rd12, %r9, 2;
	add.s64 	%rd13, %rd7, %rd12;
	ld.global.u16 	%rs3, [%rd13];
	// begin inline asm
	{  cvt.f32.f16 %f3, %rs3;}

	// end inline asm
	mul.f32 	%f5, %f2, 0fBC23D70A;
	fma.rn.f32 	%f4, %f5, %f3, %f1;
	// begin inline asm
	{  cvt.rn.f16.f32 %rs4, %f4;}

	// end inline asm
	st.global.u16 	[%rd9], %rs4;
$L__BB3_2:
	setp.gt.s32 	%p2, %r2, 9;
	setp.ne.s32 	%p3, %r1, 0;
	or.pred  	%p4, %p3, %p2;
	@%p4 bra 	$L__BB3_4;
	cvta.to.global.u64 	%rd14, %rd3;
	mul.wide.s32 	%rd15, %r2, 2;
	add.s64 	%rd16, %rd14, %rd15;
	ld.global.u16 	%rs5, [%rd16];
	// begin inline asm
	{  cvt.f32.f16 %f6, %rs5;}

	// end inline asm
	add.s64 	%rd17, %rd1, %rd15;
	ld.global.u16 	%rs6, [%rd17];
	// begin inline asm
	{  cvt.f32.f16 %f7, %rs6;}

	// end inline asm
	fma.rn.f32 	%f8, %f7, 0fBC23D70A, %f6;
	// begin inline asm
	{  cvt.rn.f16.f32 %rs7, %f8;}

	// end inline asm
	st.global.u16 	[%rd16], %rs7;
$L__BB3_4:
	ret;

}
	// .globl	_Z17updateHiddenLayerP6__halfS0_S0_S0_
.visible .entry _Z17updateHiddenLayerP6__halfS0_S0_S0_(
	.param .u64 .ptr .align 1 _Z17updateHiddenLayerP6__halfS0_S0_S0__param_0,
	.param .u64 .ptr .align 1 _Z17updateHiddenLayerP6__halfS0_S0_S0__param_1,
	.param .u64 .ptr .align 1 _Z17updateHiddenLayerP6__halfS0_S0_S0__param_2,
	.param .u64 .ptr .align 1 _Z17updateHiddenLayerP6__halfS0_S0_S0__param_3
)
{
	.reg .pred 	%p<5>;
	.reg .b16 	%rs<8>;
	.reg .b32 	%r<11>;
	.reg .b32 	%f<9>;
	.reg .b64 	%rd<18>;

	ld.param.u64 	%rd2, [_Z17updateHiddenLayerP6__halfS0_S0_S0__param_0];
	ld.param.u64 	%rd3, [_Z17updateHiddenLayerP6__halfS0_S0_S0__param_1];
	ld.param.u64 	%rd5, [_Z17updateHiddenLayerP6__halfS0_S0_S0__param_2];
	ld.param.u64 	%rd4, [_Z17updateHiddenLayerP6__halfS0_S0_S0__param_3];
	cvta.to.global.u64 	%rd1, %rd5;
	mov.u32 	%r3, %ctaid.x;
	mov.u32 	%r4, %ntid.x;
	mov.u32 	%r1, %tid.x;
	mad.lo.s32 	%r2, %r3, %r4, %r1;
	setp.gt.s32 	%p1, %r2, 100351;
	@%p1 bra 	$L__BB4_2;
	cvta.to.global.u64 	%rd6, %rd2;
	cvta.to.global.u64 	%rd7, %rd4;
	shr.s32 	%r5, %r2, 31;
	shr.u32 	%r6, %r5, 25;
	add.s32 	%r7, %r2, %r6;
	shr.s32 	%r8, %r7, 7;
	and.b32  	%r9, %r7, -128;
	sub.s32 	%r10, %r2, %r9;
	mul.wide.s32 	%rd8, %r2, 2;
	add.s64 	%rd9, %rd6, %rd8;
	ld.global.u16 	%rs1, [%rd9];
	// begin inline asm
	{  cvt.f32.f16 %f1, %rs1;}

	// end inline asm
	mul.wide.s32 	%rd10, %r10, 2;
	add.s64 	%rd11, %rd1, %rd10;
	ld.global.u16 	%rs2, [%rd11];
	// begin inline asm
	{  cvt.f32.f16 %f2, %rs2;}

	// end inline asm
	mul.wide.s32 	%rd12, %r8, 2;
	add.s64 	%rd13, %rd7, %rd12;
	ld.global.u16 	%rs3, [%rd13];
	// begin inline asm
	{  cvt.f32.f16 %f3, %rs3;}

	// end inline asm
	mul.f32 	%f5, %f2, 0fBC23D70A;
	fma.rn.f32 	%f4, %f5, %f3, %f1;
	// begin inline asm
	{  cvt.rn.f16.f32 %rs4, %f4;}

	// end inline asm
	st.global.u16 	[%rd9], %rs4;
$L__BB4_2:
	setp.gt.s32 	%p2, %r2, 127;
	setp.ne.s32 	%p3, %r1, 0;
	or.pred  	%p4, %p3, %p2;
	@%p4 bra 	$L__BB4_4;
	cvta.to.global.u64 	%rd14, %rd3;
	mul.wide.s32 	%rd15, %r2, 2;
	add.s64 	%rd16, %rd14, %rd15;
	ld.global.u16 	%rs5, [%rd16];
	// begin inline asm
	{  cvt.f32.f16 %f6, %rs5;}

	// end inline asm
	add.s64 	%rd17, %rd1, %rd15;
	ld.global.u16 	%rs6, [%rd17];
	// begin inline asm
	{  cvt.f32.f16 %f7, %rs6;}

	// end inline asm
	fma.rn.f32 	%f8, %f7, 0fBC23D70A, %f6;
	// begin inline asm
	{  cvt.rn.f16.f32 %rs7, %f8;}

	// end inline asm
	st.global.u16 	[%rd16], %rs7;
$L__BB4_4:
	ret;

}


// ===== COMPILED SASS (sm_100) =====

	.target	sm_100

	.elftype	@"ET_EXEC"


//--------------------- .note.nv.tkinfo           --------------------------
	.section	.note.nv.tkinfo,"",@"SHT_NOTE"
	.sectionflags	@"SHF_NOTE_NV_TKINFO"
	.tkinfo
        /*0018*/ 	.word	0x00000002
        /*0030*/ 	.string	""
        /*0030*/ 	.string	"ptxas"
        /*0030*/ 	.string	"Cuda compilation tools, release 13.0, V13.0.88"
        /*0030*/ 	.string	"Build cuda_13.0.r13.0/compiler.36424714_0"
        /*0030*/ 	.string	"-arch sm_100 -m 64 "



//--------------------- .note.nv.cuinfo           --------------------------
	.section	.note.nv.cuinfo,"",@"SHT_NOTE"
	.sectionflags	@"SHF_NOTE_NV_CUINFO"
        /*0018*/ 	.short	0x0002
        /*001a*/ 	.short	0x0064
        /*001c*/ 	.short	0x0082
	.zero		2


//--------------------- .nv.info                  --------------------------
	.section	.nv.info,"",@"SHT_CUDA_INFO"
	.align	4


	//----- nvinfo : EIATTR_REGCOUNT
	.align		4
        /*0000*/ 	.byte	0x04, 0x2f
        /*0002*/ 	.short	(.L_1 - .L_0)
	.align		4
.L_0:
        /*0004*/ 	.word	index@(_Z13forwardHiddenP6__halfS0_S0_S0_)
        /*0008*/ 	.word	0x0000001e


	//----- nvinfo : EIATTR_FRAME_SIZE
	.align		4
.L_1:
        /*000c*/ 	.byte	0x04, 0x11
        /*000e*/ 	.short	(.L_3 - .L_2)
	.align		4
.L_2:
        /*0010*/ 	.word	index@(_Z13forwardHiddenP6__halfS0_S0_S0_)
        /*0014*/ 	.word	0x00000000


	//----- nvinfo : EIATTR_REGCOUNT
	.align		4
.L_3:
        /*0018*/ 	.byte	0x04, 0x2f
        /*001a*/ 	.short	(.L_5 - .L_4)
	.align		4
.L_4:
        /*001c*/ 	.word	index@(_Z13forwardOutputP6__halfS0_S0_S0_)
        /*0020*/ 	.word	0x0000001e


	//----- nvinfo : EIATTR_FRAME_SIZE
	.align		4
.L_5:
        /*0024*/ 	.byte	0x04, 0x11
        /*0026*/ 	.short	(.L_7 - .L_6)
	.align		4
.L_6:
        /*0028*/ 	.word	index@(_Z13forwardOutputP6__halfS0_S0_S0_)
        /*002c*/ 	.word	0x00000000


	//----- nvinfo : EIATTR_REGCOUNT
	.align		4
.L_7:
        /*0030*/ 	.byte	0x04, 0x2f
        /*0032*/ 	.short	(.L_9 - .L_8)
	.align		4
.L_8:
        /*0034*/ 	.word	index@(_Z22computeHiddenGradientsP6__halfS0_S0_S0_)
        /*0038*/ 	.word	0x00000019


	//----- nvinfo : EIATTR_FRAME_SIZE
	.align		4
.L_9:
        /*003c*/ 	.byte	0x04, 0x11
        /*003e*/ 	.short	(.L_11 - .L_10)
	.align		4
.L_10:
        /*0040*/ 	.word	index@(_Z22computeHiddenGradientsP6__halfS0_S0_S0_)
        /*0044*/ 	.word	0x00000000


	//----- nvinfo : EIATTR_REGCOUNT
	.align		4
.L_11:
        /*0048*/ 	.byte	0x04, 0x2f
        /*004a*/ 	.short	(.L_13 - .L_12)
	.align		4
.L_12:
        /*004c*/ 	.word	index@(_Z17updateOutputLayerP6__halfS0_S0_S0_)
        /*0050*/ 	.word	0x0000000e


	//----- nvinfo : EIATTR_FRAME_SIZE
	.align		4
.L_13:
        /*0054*/ 	.byte	0x04, 0x11
        /*0056*/ 	.short	(.L_15 - .L_14)
	.align		4
.L_14:
        /*0058*/ 	.word	index@(_Z17updateOutputLayerP6__halfS0_S0_S0_)
        /*005c*/ 	.word	0x00000000


	//----- nvinfo : EIATTR_REGCOUNT
	.align		4
.L_15:
        /*0060*/ 	.byte	0x04, 0x2f
        /*0062*/ 	.short	(.L_17 - .L_16)
	.align		4
.L_16:
        /*0064*/ 	.word	index@(_Z17updateHiddenLayerP6__halfS0_S0_S0_)
        /*0068*/ 	.word	0x0000000e


	//----- nvinfo : EIATTR_FRAME_SIZE
	.align		4
.L_17:
        /*006c*/ 	.byte	0x04, 0x11
        /*006e*/ 	.short	(.L_19 - .L_18)
	.align		4
.L_18:
        /*0070*/ 	.word	index@(_Z17updateHiddenLayerP6__halfS0_S0_S0_)
        /*0074*/ 	.word	0x00000000


	//----- nvinfo : EIATTR_MIN_STACK_SIZE
	.align		4
.L_19:
        /*0078*/ 	.byte	0x04, 0x12
        /*007a*/ 	.short	(.L_21 - .L_20)
	.align		4
.L_20:
        /*007c*/ 	.word	index@(_Z17updateHiddenLayerP6__halfS0_S0_S0_)
        /*0080*/ 	.word	0x00000000


	//----- nvinfo : EIATTR_MIN_STACK_SIZE
	.align		4
.L_21:
        /*0084*/ 	.byte	0x04, 0x12
        /*0086*/ 	.short	(.L_23 - .L_22)
	.align		4
.L_22:
        /*0088*/ 	.word	index@(_Z17updateOutputLayerP6__halfS0_S0_S0_)
        /*008c*/ 	.word	0x00000000


	//----- nvinfo : EIATTR_MIN_STACK_SIZE
	.align		4
.L_23:
        /*0090*/ 	.byte	0x04, 0x12
        /*0092*/ 	.short	(.L_25 - .L_24)
	.align		4
.L_24:
        /*0094*/ 	.word	index@(_Z22computeHiddenGradientsP6__halfS0_S0_S0_)
        /*0098*/ 	.word	0x00000000


	//----- nvinfo : EIATTR_MIN_STACK_SIZE
	.align		4
.L_25:
        /*009c*/ 	.byte	0x04, 0x12
        /*009e*/ 	.short	(.L_27 - .L_26)
	.align		4
.L_26:
        /*00a0*/ 	.word	index@(_Z13forwardOutputP6__halfS0_S0_S0_)
        /*00a4*/ 	.word	0x00000000


	//----- nvinfo : EIATTR_MIN_STACK_SIZE
	.align		4
.L_27:
        /*00a8*/ 	.byte	0x04, 0x12
        /*00aa*/ 	.short	(.L_29 - .L_28)
	.align		4
.L_28:
        /*00ac*/ 	.word	index@(_Z13forwardHiddenP6__halfS0_S0_S0_)
        /*00b0*/ 	.word	0x00000000
.L_29:


//--------------------- .nv.compat                --------------------------
	.section	.nv.compat,"",@"SHT_CUDA_COMPAT_INFO"
	.align	4
        /*0000*/ 	.byte	0x02, 0x09, 0x00, 0x00, 0x02, 0x02, 0x01, 0x00, 0x02, 0x05, 0x05, 0x00, 0x03, 0x07, 0x01, 0x01
        /*0010*/ 	.byte	0x02, 0x03, 0x00, 0x00, 0x02, 0x06, 0x01, 0x00, 0x04, 0x0b, 0x08, 0x00, 0x09, 0x00, 0x00, 0x00
        /*0020*/ 	.byte	0x00, 0x00, 0x00, 0x00


//--------------------- .nv.info._Z17updateHiddenLayerP6__halfS0_S0_S0_ --------------------------
	.section	.nv.info._Z17updateHiddenLayerP6__halfS0_S0_S0_,"",@"SHT_CUDA_INFO"
	.sectionflags	@""
	.align	4


	//----- nvinfo : EIATTR_CUDA_API_VERSION
	.align		4
        /*0000*/ 	.byte	0x04, 0x37
        /*0002*/ 	.short	(.L_31 - .L_30)
.L_30:
        /*0004*/ 	.word	0x00000082


	//----- nvinfo : EIATTR_KPARAM_INFO
	.align		4
.L_31:
        /*0008*/ 	.byte	0x04, 0x17
        /*000a*/ 	.short	(.L_33 - .L_32)
.L_32:
        /*000c*/ 	.word	0x00000000
        /*0010*/ 	.short	0x0003
        /*0012*/ 	.short	0x0018
        /*0014*/ 	.byte	0x00, 0xf5, 0x21, 0x00


	//----- nvinfo : EIATTR_KPARAM_INFO
	.align		4
.L_33:
        /*0018*/ 	.byte	0x04, 0x17
        /*001a*/ 	.short	(.L_35 - .L_34)
.L_34:
        /*001c*/ 	.word	0x00000000
        /*0020*/ 	.short	0x0002
        /*0022*/ 	.short	0x0010
        /*0024*/ 	.byte	0x00, 0xf5, 0x21, 0x00


	//----- nvinfo : EIATTR_KPARAM_INFO
	.align		4
.L_35:
        /*0028*/ 	.byte	0x04, 0x17
        /*002a*/ 	.short	(.L_37 - .L_36)
.L_36:
        /*002c*/ 	.word	0x00000000
        /*0030*/ 	.short	0x0001
        /*0032*/ 	.short	0x0008
        /*0034*/ 	.byte	0x00, 0xf5, 0x21, 0x00


	//----- nvinfo : EIATTR_KPARAM_INFO
	.align		4
.L_37:
        /*0038*/ 	.byte	0x04, 0x17
        /*003a*/ 	.short	(.L_39 - .L_38)
.L_38:
        /*003c*/ 	.word	0x00000000
        /*0040*/ 	.short	0x0000
        /*0042*/ 	.short	0x0000
        /*0044*/ 	.byte	0x00, 0xf5, 0x21, 0x00


	//----- nvinfo : EIATTR_SPARSE_MMA_MASK
	.align		4
.L_39:
        /*0048*/ 	.byte	0x03, 0x50
        /*004a*/ 	.short	0x0000


	//----- nvinfo : EIATTR_MAXREG_COUNT
	.align		4
        /*004c*/ 	.byte	0x03, 0x1b
        /*004e*/ 	.short	0x00ff


	//----- nvinfo : EIATTR_MERCURY_ISA_VERSION
	.align		4
        /*0050*/ 	.byte	0x03, 0x5f
        /*0052*/ 	.short	0x0101


	//----- nvinfo : EIATTR_VRC_CTA_INIT_COUNT
	.align		4
        /*0054*/ 	.byte	0x02, 0x4a
	.zero		1
	.zero		1


	//----- nvinfo : EIATTR_EXIT_INSTR_OFFSETS
	.align		4
        /*0058*/ 	.byte	0x04, 0x1c
        /*005a*/ 	.short	(.L_41 - .L_40)


	//   ....[0]....
.L_40:
        /*005c*/ 	.word	0x00000210


	//   ....[1]....
        /*0060*/ 	.word	0x000002d0


	//----- nvinfo : EIATTR_CRS_STACK_SIZE
	.align		4
.L_41:
        /*0064*/ 	.byte	0x04, 0x1e
        /*0066*/ 	.short	(.L_43 - .L_42)
.L_42:
        /*0068*/ 	.word	0x00000000


	//----- nvinfo : EIATTR_CBANK_PARAM_SIZE
	.align		4
.L_43:
        /*006c*/ 	.byte	0x03, 0x19
        /*006e*/ 	.short	0x0020


	//----- nvinfo : EIATTR_PARAM_CBANK
	.align		4
        /*0070*/ 	.byte	0x04, 0x0a
        /*0072*/ 	.short	(.L_45 - .L_44)
	.align		4
.L_44:
        /*0074*/ 	.word	index@(.nv.constant0._Z17updateHiddenLayerP6__halfS0_S0_S0_)
        /*0078*/ 	.short	0x0380
        /*007a*/ 	.short	0x0020


	//----- nvinfo : EIATTR_SW_WAR
	.align		4
.L_45:
        /*007c*/ 	.byte	0x04, 0x36
        /*007e*/ 	.short	(.L_47 - .L_46)
.L_46:
        /*0080*/ 	.word	0x00000008
.L_47:


//--------------------- .nv.info._Z17updateOutputLayerP6__halfS0_S0_S0_ --------------------------
	.section	.nv.info._Z17updateOutputLayerP6__halfS0_S0_S0_,"",@"SHT_CUDA_INFO"
	.sectionflags	@""
	.align	4


	//----- nvinfo : EIATTR_CUDA_API_VERSION
	.align		4
        /*0000*/ 	.byte	0x04, 0x37
        /*0002*/ 	.short	(.L_49 - .L_48)
.L_48:
        /*0004*/ 	.word	0x00000082


	//----- nvinfo : EIATTR_KPARAM_INFO
	.align		4
.L_49:
        /*0008*/ 	.byte	0x04, 0x17
        /*000a*/ 	.short	(.L_51 - .L_50)
.L_50:
        /*000c*/ 	.word	0x00000000
        /*0010*/ 	.short	0x0003
        /*0012*/ 	.short	0x0018
        /*0014*/ 	.byte	0x00, 0xf5, 0x21, 0x00


	//----- nvinfo : EIATTR_KPARAM_INFO
	.align		4
.L_51:
        /*0018*/ 	.byte	0x04, 0x17
        /*001a*/ 	.short	(.L_53 - .L_52)
.L_52:
        /*001c*/ 	.word	0x00000000
        /*0020*/ 	.short	0x0002
        /*0022*/ 	.short	0x0010
        /*0024*/ 	.byte	0x00, 0xf5, 0x21, 0x00


	//----- nvinfo : EIATTR_KPARAM_INFO
	.align		4
.L_53:
        /*0028*/ 	.byte	0x04, 0x17
        /*002a*/ 	.short	(.L_55 - .L_54)
.L_54:
        /*002c*/ 	.word	0x00000000
        /*0030*/ 	.short	0x0001
        /*0032*/ 	.short	0x0008
        /*0034*/ 	.byte	0x00, 0xf5, 0x21, 0x00


	//----- nvinfo : EIATTR_KPARAM_INFO
	.align		4
.L_55:
        /*0038*/ 	.byte	0x04, 0x17
        /*003a*/ 	.short	(.L_57 - .L_56)
.L_56:
        /*003c*/ 	.word	0x00000000
        /*0040*/ 	.short	0x0000
        /*0042*/ 	.short	0x0000
        /*0044*/ 	.byte	0x00, 0xf5, 0x21, 0x00


	//----- nvinfo : EIATTR_SPARSE_MMA_MASK
	.align		4
.L_57:
        /*0048*/ 	.byte	0x03, 0x50
        /*004a*/ 	.short	0x0000


	//----- nvinfo : EIATTR_MAXREG_COUNT
	.align		4
        /*004c*/ 	.byte	0x03, 0x1b
        /*004e*/ 	.short	0x00ff


	//----- nvinfo : EIATTR_MERCURY_ISA_VERSION
	.align		4
        /*0050*/ 	.byte	0x03, 0x5f
        /*0052*/ 	.short	0x0101


	//----- nvinfo : EIATTR_VRC_CTA_INIT_COUNT
	.align		4
        /*0054*/ 	.byte	0x02, 0x4a
	.zero		1
	.zero		1


	//----- nvinfo : EIATTR_EXIT_INSTR_OFFSETS
	.align		4
        /*0058*/ 	.byte	0x04, 0x1c
        /*005a*/ 	.short	(.L_59 - .L_58)


	//   ....[0]....
.L_58:
        /*005c*/ 	.word	0x00000210


	//   ....[1]....
        /*0060*/ 	.word	0x000002d0


	//----- nvinfo : EIATTR_CRS_STACK_SIZE
	.align		4
.L_59:
        /*0064*/ 	.byte	0x04, 0x1e
        /*0066*/ 	.short	(.L_61 - .L_60)
.L_60:
        /*0068*/ 	.word	0x00000000


	//----- nvinfo : EIATTR_CBANK_PARAM_SIZE
	.align		4
.L_61:
        /*006c*/ 	.byte	0x03, 0x19
        /*006e*/ 	.short	0x0020


	//----- nvinfo : EIATTR_PARAM_CBANK
	.align		4
        /*0070*/ 	.byte	0x04, 0x0a
        /*0072*/ 	.short	(.L_63 - .L_62)
	.align		4
.L_62:
        /*0074*/ 	.word	index@(.nv.constant0._Z17updateOutputLayerP6__halfS0_S0_S0_)
        /*0078*/ 	.short	0x0380
        /*007a*/ 	.short	0x0020


	//----- nvinfo : EIATTR_SW_WAR
	.align		4
.L_63:
        /*007c*/ 	.byte	0x04, 0x36
        /*007e*/ 	.short	(.L_65 - .L_64)
.L_64:
        /*0080*/ 	.word	0x00000008
.L_65:


//--------------------- .nv.info._Z22computeHiddenGradientsP6__halfS0_S0_S0_ --------------------------
	.section	.nv.info._Z22computeHiddenGradientsP6__halfS0_S0_S0_,"",@"SHT_CUDA_INFO"
	.sectionflags	@""
	.align	4


	//----- nvinfo : EIATTR_CUDA_API_VERSION
	.align		4
        /*0000*/ 	.byte	0x04, 0x37
        /*0002*/ 	.short	(.L_67 - .L_66)
.L_66:
        /*0004*/ 	.word	0x00000082


	//----- nvinfo : EIATTR_KPARAM_INFO
	.align		4
.L_67:
        /*0008*/ 	.byte	0x04, 0x17
        /*000a*/ 	.short	(.L_69 - .L_68)
.L_68:
        /*000c*/ 	.word	0x00000000
        /*0010*/ 	.short	0x0003
        /*0012*/ 	.short	0x0018
        /*0014*/ 	.byte	0x00, 0xf5, 0x21, 0x00


	//----- nvinfo : EIATTR_KPARAM_INFO
	.align		4
.L_69:
        /*0018*/ 	.byte	0x04, 0x17
        /*001a*/ 	.short	(.L_71 - .L_70)
.L_70:
        /*001c*/ 	.word	0x00000000
        /*0020*/ 	.short	0x0002
        /*0022*/ 	.short	0x0010
        /*0024*/ 	.byte	0x00, 0xf5, 0x21, 0x00


	//----- nvinfo : EIATTR_KPARAM_INFO
	.align		4
.L_71:
        /*0028*/ 	.byte	0x04, 0x17
        /*002a*/ 	.short	(.L_73 - .L_72)
.L_72:
        /*002c*/ 	.word	0x00000000
        /*0030*/ 	.short	0x0001
        /*0032*/ 	.short	0x0008
        /*0034*/ 	.byte	0x00, 0xf5, 0x21, 0x00


	//----- nvinfo : EIATTR_KPARAM_INFO
	.align		4
.L_73:
        /*0038*/ 	.byte	0x04, 0x17
        /*003a*/ 	.short	(.L_75 - .L_74)
.L_74:
        /*003c*/ 	.word	0x00000000
        /*0040*/ 	.short	0x0000
        /*0042*/ 	.short	0x0000
        /*0044*/ 	.byte	0x00, 0xf5, 0x21, 0x00


	//----- nvinfo : EIATTR_SPARSE_MMA_MASK
	.align		4
.L_75:
        /*0048*/ 	.byte	0x03, 0x50
        /*004a*/ 	.short	0x0000


	//----- nvinfo : EIATTR_MAXREG_COUNT
	.align		4
        /*004c*/ 	.byte	0x03, 0x1b
        /*004e*/ 	.short	0x00ff


	//----- nvinfo : EIATTR_NUM_BARRIERS
	.align		4
        /*0050*/ 	.byte	0x02, 0x4c
        /*0052*/ 	.byte	0x01
	.zero		1


	//----- nvinfo : EIATTR_MERCURY_ISA_VERSION
	.align		4
        /*0054*/ 	.byte	0x03, 0x5f
        /*0056*/ 	.short	0x0101


	//----- nvinfo : EIATTR_VRC_CTA_INIT_COUNT
	.align		4
        /*0058*/ 	.byte	0x02, 0x4a
	.zero		1
	.zero		1


	//----- nvinfo : EIATTR_EXIT_INSTR_OFFSETS
	.align		4
        /*005c*/ 	.byte	0x04, 0x1c
        /*005e*/ 	.short	(.L_77 - .L_76)


	//   ....[0]....
.L_76:
        /*0060*/ 	.word	0x00000190


	//   ....[1]....
        /*0064*/ 	.word	0x00000540


	//----- nvinfo : EIATTR_CRS_STACK_SIZE
	.align		4
.L_77:
        /*0068*/ 	.byte	0x04, 0x1e
        /*006a*/ 	.short	(.L_79 - .L_78)
.L_78:
        /*006c*/ 	.word	0x00000000


	//----- nvinfo : EIATTR_CBANK_PARAM_SIZE
	.align		4
.L_79:
        /*0070*/ 	.byte	0x03, 0x19
        /*0072*/ 	.short	0x0020


	//----- nvinfo : EIATTR_PARAM_CBANK
	.align		4
        /*0074*/ 	.byte	0x04, 0x0a
        /*0076*/ 	.short	(.L_81 - .L_80)
	.align		4
.L_80:
        /*0078*/ 	.word	index@(.nv.constant0._Z22computeHiddenGradientsP6__halfS0_S0_S0_)
        /*007c*/ 	.short	0x0380
        /*007e*/ 	.short	0x0020


	//----- nvinfo : EIATTR_SW_WAR
	.align		4
.L_81:
        /*0080*/ 	.byte	0x04, 0x36
        /*0082*/ 	.short	(.L_83 - .L_82)
.L_82:
        /*0084*/ 	.word	0x00000008
.L_83:


//--------------------- .nv.info._Z13forwardOutputP6__halfS0_S0_S0_ --------------------------
	.section	.nv.info._Z13forwardOutputP6__halfS0_S0_S0_,"",@"SHT_CUDA_INFO"
	.sectionflags	@""
	.align	4


	//----- nvinfo : EIATTR_CUDA_API_VERSION
	.align		4
        /*0000*/ 	.byte	0x04, 0x37
        /*0002*/ 	.short	(.L_85 - .L_84)
.L_84:
        /*0004*/ 	.word	0x00000082


	//----- nvinfo : EIATTR_KPARAM_INFO
	.align		4
.L_85:
        /*0008*/ 	.byte	0x04, 0x17
        /*000a*/ 	.short	(.L_87 - .L_86)
.L_86:
        /*000c*/ 	.word	0x00000000
        /*0010*/ 	.short	0x0003
        /*0012*/ 	.short	0x0018
        /*0014*/ 	.byte	0x00, 0xf5, 0x21, 0x00


	//----- nvinfo : EIATTR_KPARAM_INFO
	.align		4
.L_87:
        /*0018*/ 	.byte	0x04, 0x17
        /*001a*/ 	.short	(.L_89 - .L_88)
.L_88:
        /*001c*/ 	.word	0x00000000
        /*0020*/ 	.short	0x0002
        /*0022*/ 	.short	0x0010
        /*0024*/ 	.byte	0x00, 0xf5, 0x21, 0x00


	//----- nvinfo : EIATTR_KPARAM_INFO
	.align		4
.L_89:
        /*0028*/ 	.byte	0x04, 0x17
        /*002a*/ 	.short	(.L_91 - .L_90)
.L_90:
        /*002c*/ 	.word	0x00000000
        /*0030*/ 	.short	0x0001
        /*0032*/ 	.short	0x0008
        /*0034*/ 	.byte	0x00, 0xf5, 0x21, 0x00


	//----- nvinfo : EIATTR_KPARAM_INFO
	.align		4
.L_91:
        /*0038*/ 	.byte	0x04, 0x17
        /*003a*/ 	.short	(.L_93 - .L_92)
.L_92:
        /*003c*/ 	.word	0x00000000
        /*0040*/ 	.short	0x0000
        /*0042*/ 	.short	0x0000
        /*0044*/ 	.byte	0x00, 0xf5, 0x21, 0x00


	//----- nvinfo : EIATTR_SPARSE_MMA_MASK
	.align		4
.L_93:
        /*0048*/ 	.byte	0x03, 0x50
        /*004a*/ 	.short	0x0000


	//----- nvinfo : EIATTR_MAXREG_COUNT
	.align		4
        /*004c*/ 	.byte	0x03, 0x1b
        /*004e*/ 	.short	0x00ff


	//----- nvinfo : EIATTR_NUM_BARRIERS
	.align		4
        /*0050*/ 	.byte	0x02, 0x4c
        /*0052*/ 	.byte	0x01
	.zero		1


	//----- nvinfo : EIATTR_MERCURY_ISA_VERSION
	.align		4
        /*0054*/ 	.byte	0x03, 0x5f
        /*0056*/ 	.short	0x0101


	//----- nvinfo : EIATTR_VRC_CTA_INIT_COUNT
	.align		4
        /*0058*/ 	.byte	0x02, 0x4a
	.zero		1
	.zero		1


	//----- nvinfo : EIATTR_EXIT_INSTR_OFFSETS
	.align		4
        /*005c*/ 	.byte	0x04, 0x1c
        /*005e*/ 	.short	(.L_95 - .L_94)


	//   ....[0]....
.L_94:
        /*0060*/ 	.word	0x000005b0


	//   ....[1]....
        /*0064*/ 	.word	0x00000b70


	//----- nvinfo : EIATTR_CRS_STACK_SIZE
	.align		4
.L_95:
        /*0068*/ 	.byte	0x04, 0x1e
        /*006a*/ 	.short	(.L_97 - .L_96)
.L_96:
        /*006c*/ 	.word	0x00000000


	//----- nvinfo : EIATTR_CBANK_PARAM_SIZE
	.align		4
.L_97:
        /*0070*/ 	.byte	0x03, 0x19
        /*0072*/ 	.short	0x0020


	//----- nvinfo : EIATTR_PARAM_CBANK
	.align		4
        /*0074*/ 	.byte	0x04, 0x0a
        /*0076*/ 	.short	(.L_99 - .L_98)
	.align		4
.L_98:
        /*0078*/ 	.word	index@(.nv.constant0._Z13forwardOutputP6__halfS0_S0_S0_)
        /*007c*/ 	.short	0x0380
        /*007e*/ 	.short	0x0020


	//----- nvinfo : EIATTR_SW_WAR
	.align		4
.L_99:
        /*0080*/ 	.byte	0x04, 0x36
        /*0082*/ 	.short	(.L_101 - .L_100)
.L_100:
        /*0084*/ 	.word	0x00000008
.L_101:


//--------------------- .nv.info._Z13forwardHiddenP6__halfS0_S0_S0_ --------------------------
	.section	.nv.info._Z13forwardHiddenP6__halfS0_S0_S0_,"",@"SHT_CUDA_INFO"
	.sectionflags	@""
	.align	4


	//----- nvinfo : EIATTR_CUDA_API_VERSION
	.align		4
        /*0000*/ 	.byte	0x04, 0x37
        /*0002*/ 	.short	(.L_103 - .L_102)
.L_102:
        /*0004*/ 	.word	0x00000082


	//----- nvinfo : EIATTR_KPARAM_INFO
	.align		4
.L_103:
        /*0008*/ 	.byte	0x04, 0x17
        /*000a*/ 	.short	(.L_105 - .L_104)
.L_104:
        /*000c*/ 	.word	0x00000000
        /*0010*/ 	.short	0x0003
        /*0012*/ 	.short	0x0018
        /*0014*/ 	.byte	0x00, 0xf5, 0x21, 0x00


	//----- nvinfo : EIATTR_KPARAM_INFO
	.align		4
.L_105:
        /*0018*/ 	.byte	0x04, 0x17
        /*001a*/ 	.short	(.L_107 - .L_106)
.L_106:
        /*001c*/ 	.word	0x00000000
        /*0020*/ 	.short	0x0002
        /*0022*/ 	.short	0x0010
        /*0024*/ 	.byte	0x00, 0xf5, 0x21, 0x00


	//----- nvinfo : EIATTR_KPARAM_INFO
	.align		4
.L_107:
        /*0028*/ 	.byte	0x04, 0x17
        /*002a*/ 	.short	(.L_109 - .L_108)
.L_108:
        /*002c*/ 	.word	0x00000000
        /*0030*/ 	.short	0x0001
        /*0032*/ 	.short	0x0008
        /*0034*/ 	.byte	0x00, 0xf5, 0x21, 0x00


	//----- nvinfo : EIATTR_KPARAM_INFO
	.align		4
.L_109:
        /*0038*/ 	.byte	0x04, 0x17
        /*003a*/ 	.short	(.L_111 - .L_110)
.L_110:
        /*003c*/ 	.word	0x00000000
        /*0040*/ 	.short	0x0000
        /*0042*/ 	.short	0x0000
        /*0044*/ 	.byte	0x00, 0xf5, 0x21, 0x00


	//----- nvinfo : EIATTR_SPARSE_MMA_MASK
	.align		4
.L_111:
        /*0048*/ 	.byte	0x03, 0x50
        /*004a*/ 	.short	0x0000


	//----- nvinfo : EIATTR_MAXREG_COUNT
	.align		4
        /*004c*/ 	.byte	0x03, 0x1b
        /*004e*/ 	.short	0x00ff


	//----- nvinfo : EIATTR_NUM_BARRIERS
	.align		4
        /*0050*/ 	.byte	0x02, 0x4c
        /*0052*/ 	.byte	0x01
	.zero		1


	//----- nvinfo : EIATTR_MERCURY_ISA_VERSION
	.align		4
        /*0054*/ 	.byte	0x03, 0x5f
        /*0056*/ 	.short	0x0101


	//----- nvinfo : EIATTR_VRC_CTA_INIT_COUNT
	.align		4
        /*0058*/ 	.byte	0x02, 0x4a
	.zero		1
	.zero		1


	//----- nvinfo : EIATTR_EXIT_INSTR_OFFSETS
	.align		4
        /*005c*/ 	.byte	0x04, 0x1c
        /*005e*/ 	.short	(.L_113 - .L_112)


	//   ....[0]....
.L_112:
        /*0060*/ 	.word	0x000005b0


	//   ....[1]....
        /*0064*/ 	.word	0x00000b80


	//----- nvinfo : EIATTR_CRS_STACK_SIZE
	.align		4
.L_113:
        /*0068*/ 	.byte	0x04, 0x1e
        /*006a*/ 	.short	(.L_115 - .L_114)
.L_114:
        /*006c*/ 	.word	0x00000000


	//----- nvinfo : EIATTR_CBANK_PARAM_SIZE
	.align		4
.L_115:
        /*0070*/ 	.byte	0x03, 0x19
        /*0072*/ 	.short	0x0020


	//----- nvinfo : EIATTR_PARAM_CBANK
	.align		4
        /*0074*/ 	.byte	0x04, 0x0a
        /*0076*/ 	.short	(.L_117 - .L_116)
	.align		4
.L_116:
        /*0078*/ 	.word	index@(.nv.constant0._Z13forwardHiddenP6__halfS0_S0_S0_)
        /*007c*/ 	.short	0x0380
        /*007e*/ 	.short	0x0020


	//----- nvinfo : EIATTR_SW_WAR
	.align		4
.L_117:
        /*0080*/ 	.byte	0x04, 0x36
        /*0082*/ 	.short	(.L_119 - .L_118)
.L_118:
        /*0084*/ 	.word	0x00000008
.L_119:


//--------------------- .nv.callgraph             --------------------------
	.section	.nv.callgraph,"",@"SHT_CUDA_CALLGRAPH"
	.align	4
	.sectionentsize	8
	.align		4
        /*0000*/ 	.word	0x00000000
	.align		4
        /*0004*/ 	.word	0xffffffff
	.align		4
        /*0008*/ 	.word	0x00000000
	.align		4
        /*000c*/ 	.word	0xfffffffe
	.align		4
        /*0010*/ 	.word	0x00000000
	.align		4
        /*0014*/ 	.word	0xfffffffd
	.align		4
        /*0018*/ 	.word	0x00000000
	.align		4
        /*001c*/ 	.word	0xfffffffc


//--------------------- .text._Z17updateHiddenLayerP6__halfS0_S0_S0_ --------------------------
	.section	.text._Z17updateHiddenLayerP6__halfS0_S0_S0_,"ax",@progbits
	.align	128
        .global         _Z17updateHiddenLayerP6__halfS0_S0_S0_
        .type           _Z17updateHiddenLayerP6__halfS0_S0_S0_,@function
        .size           _Z17updateHiddenLayerP6__halfS0_S0_S0_,(.L_x_26 - _Z17updateHiddenLayerP6__halfS0_S0_S0_)
        .other          _Z17updateHiddenLayerP6__halfS0_S0_S0_,@"STO_CUDA_ENTRY STV_DEFAULT"
_Z17updateHiddenLayerP6__halfS0_S0_S0_:
.text._Z17updateHiddenLayerP6__halfS0_S0_S0_:
[----:B------:R-:W-:Y:S01]  /*0000*/  LDC R1, c[0x0][0x37c] ;  /* 0x0000df00ff017b82 */ /* 0x000fe20000000800 */
[----:B------:R-:W0:Y:S07]  /*0010*/  S2R R3, SR_TID.X ;  /* 0x0000000000037919 */ /* 0x000e2e0000002100 */
[----:B------:R-:W0:Y:S01]  /*0020*/  S2UR UR4, SR_CTAID.X ;  /* 0x00000000000479c3 */ /* 0x000e220000002500 */
[----:B------:R-:W-:Y:S07]  /*0030*/  BSSY.RECONVERGENT B0, `(.L_x_0) ;  /* 0x000001d000007945 */ /* 0x000fee0003800200 */
[----:B------:R-:W0:Y:S02]  /*0040*/  LDC R0, c[0x0][0x360] ;  /* 0x0000d800ff007b82 */ /* 0x000e240000000800 */
[----:B0-----:R-:W-:Y:S01]  /*0050*/  IMAD R0, R0, UR4, R3 ;  /* 0x0000000400007c24 */ /* 0x001fe2000f8e0203 */
[----:B------:R-:W0:Y:S04]  /*0060*/  LDCU.64 UR4, c[0x0][0x358] ;  /* 0x00006b00ff0477ac */ /* 0x000e280008000a00 */
[----:B------:R-:W-:-:S02]  /*0070*/  ISETP.GT.AND P1, PT, R0, 0x187ff, PT ;  /* 0x000187ff0000780c */ /* 0x000fc40003f24270 */
[----:B------:R-:W-:-:S04]  /*0080*/  ISETP.GT.AND P0, PT, R0, 0x7f, PT ;  /* 0x0000007f0000780c */ /* 0x000fc80003f04270 */
[----:B------:R-:W-:-:S07]  /*0090*/  ISETP.NE.OR P0, PT, R3, RZ, P0 ;  /* 0x000000ff0300720c */ /* 0x000fce0000705670 */
[----:B------:R-:W-:Y:S06]  /*00a0*/  @P1 BRA `(.L_x_1) ;  /* 0x0000000000541947 */ /* 0x000fec0003800000 */
[----:B------:R-:W1:Y:S01]  /*00b0*/  LDC.64 R4, c[0x0][0x390] ;  /* 0x0000e400ff047b82 */ /* 0x000e620000000a00 */
[----:B------:R-:W-:-:S04]  /*00c0*/  SHF.R.S32.HI R9, RZ, 0x1f, R0 ;  /* 0x0000001fff097819 */ /* 0x000fc80000011400 */
[----:B------:R-:W-:-:S03]  /*00d0*/  LEA.HI R9, R9, R0, RZ, 0x7 ;  /* 0x0000000009097211 */ /* 0x000fc600078f38ff */
[----:B------:R-:W2:Y:S01]  /*00e0*/  LDC.64 R6, c[0x0][0x398] ;  /* 0x0000e600ff067b82 */ /* 0x000ea20000000a00 */
[----:B------:R-:W-:Y:S02]  /*00f0*/  LOP3.LUT R11, R9, 0xffffff80, RZ, 0xc0, !PT ;  /* 0xffffff80090b7812 */ /* 0x000fe400078ec0ff */
[----:B------:R-:W-:Y:S02]  /*0100*/  SHF.R.S32.HI R9, RZ, 0x7, R9 ;  /* 0x00000007ff097819 */ /* 0x000fe40000011409 */
[----:B------:R-:W-:-:S03]  /*0110*/  IADD3 R11, PT, PT, R0, -R11, RZ ;  /* 0x8000000b000b7210 */ /* 0x000fc60007ffe0ff */
[----:B------:R-:W3:Y:S02]  /*0120*/  LDC.64 R2, c[0x0][0x380] ;  /* 0x0000e000ff027b82 */ /* 0x000ee40000000a00 */
[----:B-1----:R-:W-:-:S06]  /*0130*/  IMAD.WIDE R4, R11, 0x2, R4 ;  /* 0x000000020b047825 */ /* 0x002fcc00078e0204 */
[----:B0-----:R-:W4:Y:S01]  /*0140*/  LDG.E.U16 R4, desc[UR4][R4.64] ;  /* 0x0000000404047981 */ /* 0x001f22000c1e1500 */
[----:B--2---:R-:W-:-:S06]  /*0150*/  IMAD.WIDE R6, R9, 0x2, R6 ;  /* 0x0000000209067825 */ /* 0x004fcc00078e0206 */
[----:B------:R-:W2:Y:S01]  /*0160*/  LDG.E.U16 R6, desc[UR4][R6.64] ;  /* 0x0000000406067981 */ /* 0x000ea2000c1e1500 */
[----:B---3--:R-:W-:-:S05]  /*0170*/  IMAD.WIDE R2, R0, 0x2, R2 ;  /* 0x0000000200027825 */ /* 0x008fca00078e0202 */
[----:B------:R-:W3:Y:S01]  /*0180*/  LDG.E.U16 R8, desc[UR4][R2.64] ;  /* 0x0000000402087981 */ /* 0x000ee2000c1e1500 */
[----:B----4-:R-:W-:-:S05]  /*0190*/  HADD2.F32 R9, -RZ, R4.H0_H0 ;  /* 0x20000004ff097230 */ /* 0x010fca0000004100 */
[----:B------:R-:W-:Y:S01]  /*01a0*/  FMUL R9, R9, -0.0099999997764825820923 ;  /* 0xbc23d70a09097820 */ /* 0x000fe20000400000 */
[----:B--2---:R-:W-:Y:S02]  /*01b0*/  HADD2.F32 R11, -RZ, R6.H0_H0 ;  /* 0x20000006ff0b7230 */ /* 0x004fe40000004100 */
[----:B---3--:R-:W-:-:S05]  /*01c0*/  HADD2.F32 R8, -RZ, R8.H0_H0 ;  /* 0x20000008ff087230 */ /* 0x008fca0000004100 */
[----:B------:R-:W-:-:S05]  /*01d0*/  FFMA R8, R11, R9, R8 ;  /* 0x000000090b087223 */ /* 0x000fca0000000008 */
[----:B------:R-:W-:-:S05]  /*01e0*/  F2FP.F16.F32.PACK_AB R8, RZ, R8 ;  /* 0x00000008ff08723e */ /* 0x000fca00000000ff */
[----:B------:R1:W-:Y:S02]  /*01f0*/  STG.E.U16 desc[UR4][R2.64], R8 ;  /* 0x0000000802007986 */ /* 0x0003e4000c101504 */
.L_x_1:
[----:B0-----:R-:W-:Y:S05]  /*0200*/  BSYNC.RECONVERGENT B0 ;  /* 0x0000000000007941 */ /* 0x001fea0003800200 */
.L_x_0:
[----:B------:R-:W-:Y:S05]  /*0210*/  @P0 EXIT ;  /* 0x000000000000094d */ /* 0x000fea0003800000 */
[----:B------:R-:W0:Y:S08]  /*0220*/  LDC.64 R4, c[0x0][0x390] ;  /* 0x0000e400ff047b82 */ /* 0x000e300000000a00 */
[----:B-1----:R-:W1:Y:S01]  /*0230*/  LDC.64 R2, c[0x0][0x388] ;  /* 0x0000e200ff027b82 */ /* 0x002e620000000a00 */
[----:B0-----:R-:W-:-:S06]  /*0240*/  IMAD.WIDE R4, R0, 0x2, R4 ;  /* 0x0000000200047825 */ /* 0x001fcc00078e0204 */
[----:B------:R-:W2:Y:S01]  /*0250*/  LDG.E.U16 R4, desc[UR4][R4.64] ;  /* 0x0000000404047981 */ /* 0x000ea2000c1e1500 */
[----:B-1----:R-:W-:-:S05]  /*0260*/  IMAD.WIDE R2, R0, 0x2, R2 ;  /* 0x0000000200027825 */ /* 0x002fca00078e0202 */
[----:B------:R-:W3:Y:S01]  /*0270*/  LDG.E.U16 R0, desc[UR4][R2.64] ;  /* 0x0000000402007981 */ /* 0x000ee2000c1e1500 */
[----:B--2---:R-:W-:Y:S02]  /*0280*/  HADD2.F32 R7, -RZ, R4.H0_H0 ;  /* 0x20000004ff077230 */ /* 0x004fe40000004100 */
[----:B---3--:R-:W-:-:S05]  /*0290*/  HADD2.F32 R0, -RZ, R0.H0_H0 ;  /* 0x20000000ff007230 */ /* 0x008fca0000004100 */
[----:B------:R-:W-:-:S05]  /*02a0*/  FFMA R0, R7, -0.0099999997764825820923, R0 ;  /* 0xbc23d70a07007823 */ /* 0x000fca0000000000 */
[----:B------:R-:W-:-:S05]  /*02b0*/  F2FP.F16.F32.PACK_AB R0, RZ, R0 ;  /* 0x00000000ff00723e */ /* 0x000fca00000000ff */
[----:B------:R-:W-:Y:S01]  /*02c0*/  STG.E.U16 desc[UR4][R2.64], R0 ;  /* 0x0000000002007986 */ /* 0x000fe2000c101504 */
[----:B------:R-:W-:Y:S05]  /*02d0*/  EXIT ;  /* 0x000000000000794d */ /* 0x000fea0003800000 */
.L_x_2:
[----:B------:R-:W-:-:S00]  /*02e0*/  BRA `(.L_x_2) ;  /* 0xfffffffc00fc7947 */ /* 0x000fc0000383ffff */
[----:B------:R-:W-:-:S00]  /*02f0*/  NOP ;  /* 0x0000000000007918 */ /* 0x000fc00000000000 */
        /* <DEDUP_REMOVED lines=8> */
.L_x_26:


//--------------------- .text._Z17updateOutputLayerP6__halfS0_S0_S0_ --------------------------
	.section	.text._Z17updateOutputLayerP6__halfS0_S0_S0_,"ax",@progbits
	.align	128
        .global         _Z17updateOutputLayerP6__halfS0_S0_S0_
        .type           _Z17updateOutputLayerP6__halfS0_S0_S0_,@function
        .size           _Z17updateOutputLayerP6__halfS0_S0_S0_,(.L_x_27 - _Z17updateOutputLayerP6__halfS0_S0_S0_)
        .other          _Z17updateOutputLayerP6__halfS0_S0_S0_,@"STO_CUDA_ENTRY STV_DEFAULT"
_Z17updateOutputLayerP6__halfS0_S0_S0_:
.text._Z17updateOutputLayerP6__halfS0_S0_S0_:
        /* <DEDUP_REMOVED lines=18> */
[----:B------:R-:W3:Y:S01]  /*0120*/  LDC.64 R2, c[0x0][0x380] ;  /* 0x0000e000ff027b82 */ /* 0x000ee20000000a00 */
        /* <DEDUP_REMOVED lines=13> */
.L_x_4:
[----:B0-----:R-:W-:Y:S05]  /*0200*/  BSYNC.RECONVERGENT B0 ;  /* 0x0000000000007941 */ /* 0x001fea0003800200 */
.L_x_3:
        /* <DEDUP_REMOVED lines=13> */
.L_x_5:
        /* <DEDUP_REMOVED lines=10> */
.L_x_27:


//--------------------- .text._Z22computeHiddenGradientsP6__halfS0_S0_S0_ --------------------------
	.section	.text._Z22computeHiddenGradientsP6__halfS0_S0_S0_,"ax",@progbits
	.align	128
        .global         _Z22computeHiddenGradientsP6__halfS0_S0_S0_
        .type           _Z22computeHiddenGradientsP6__halfS0_S0_S0_,@function
        .size           _Z22computeHiddenGradientsP6__halfS0_S0_S0_,(.L_x_28 - _Z22computeHiddenGradientsP6__halfS0_S0_S0_)
        .other          _Z22computeHiddenGradientsP6__halfS0_S0_S0_,@"STO_CUDA_ENTRY STV_DEFAULT"
_Z22computeHiddenGradientsP6__halfS0_S0_S0_:
.text._Z22computeHiddenGradientsP6__halfS0_S0_S0_:
[----:B------:R-:W-:Y:S01]  /*0000*/  LDC R1, c[0x0][0x37c] ;  /* 0x0000df00ff017b82 */ /* 0x000fe20000000800 */
[----:B------:R-:W0:Y:S07]  /*0010*/  S2R R3, SR_TID.X ;  /* 0x0000000000037919 */ /* 0x000e2e0000002100 */
[----:B------:R-:W1:Y:S01]  /*0020*/  S2UR UR4, SR_CTAID.X ;  /* 0x00000000000479c3 */ /* 0x000e620000002500 */
[----:B------:R-:W2:Y:S01]  /*0030*/  LDCU.64 UR6, c[0x0][0x358] ;  /* 0x00006b00ff0677ac */ /* 0x000ea20008000a00 */
[----:B------:R-:W-:Y:S06]  /*0040*/  BSSY.RECONVERGENT B0, `(.L_x_6) ;  /* 0x0000013000007945 */ /* 0x000fec0003800200 */
[----:B------:R-:W1:Y:S01]  /*0050*/  LDC R9, c[0x0][0x360] ;  /* 0x0000d800ff097b82 */ /* 0x000e620000000800 */
[----:B0-----:R-:W-:Y:S01]  /*0060*/  ISETP.GT.U32.AND P1, PT, R3, 0x9, PT ;  /* 0x000000090300780c */ /* 0x001fe20003f24070 */
[----:B-1----:R-:W-:-:S05]  /*0070*/  IMAD R2, R9, UR4, R3 ;  /* 0x0000000409027c24 */ /* 0x002fca000f8e0203 */
[----:B------:R-:W-:-:S07]  /*0080*/  ISETP.GT.AND P0, PT, R2, 0x7f, PT ;  /* 0x0000007f0200780c */ /* 0x000fce0003f04270 */
[----:B--2---:R-:W-:Y:S06]  /*0090*/  @P1 BRA `(.L_x_7) ;  /* 0x0000000000341947 */ /* 0x004fec0003800000 */
[----:B------:R-:W0:Y:S01]  /*00a0*/  S2UR UR5, SR_CgaCtaId ;  /* 0x00000000000579c3 */ /* 0x000e220000008800 */
[----:B------:R-:W-:-:S07]  /*00b0*/  UMOV UR4, 0x400 ;  /* 0x0000040000047882 */ /* 0x000fce0000000000 */
[----:B------:R-:W1:Y:S01]  /*00c0*/  LDC.64 R4, c[0x0][0x388] ;  /* 0x0000e200ff047b82 */ /* 0x000e620000000a00 */
[----:B0-----:R-:W-:-:S06]  /*00d0*/  ULEA UR4, UR5, UR4, 0x18 ;  /* 0x0000000405047291 */ /* 0x001fcc000f8ec0ff */
[C---:B------:R-:W-:Y:S01]  /*00e0*/  LEA R0, R3.reuse, UR4, 0x1 ;  /* 0x0000000403007c11 */ /* 0x040fe2000f8e08ff */
[----:B-1----:R-:W-:-:S07]  /*00f0*/  IMAD.WIDE.U32 R4, R3, 0x2, R4 ;  /* 0x0000000203047825 */ /* 0x002fce00078e0004 */
.L_x_8:
[----:B------:R0:W2:Y:S01]  /*0100*/  LDG.E.U16 R7, desc[UR6][R4.64] ;  /* 0x0000000604077981 */ /* 0x0000a2000c1e1500 */
[----:B------:R-:W-:-:S04]  /*0110*/  IADD3 R3, PT, PT, R9, R3, RZ ;  /* 0x0000000309037210 */ /* 0x000fc80007ffe0ff */
[----:B------:R-:W-:Y:S01]  /*0120*/  ISETP.GE.U32.AND P1, PT, R3, 0xa, PT ;  /* 0x0000000a0300780c */ /* 0x000fe20003f26070 */
[C---:B0-----:R-:W-:Y:S01]  /*0130*/  IMAD.WIDE.U32 R4, R9.reuse, 0x2, R4 ;  /* 0x0000000209047825 */ /* 0x041fe200078e0004 */
[----:B--2---:R0:W-:Y:S02]  /*0140*/  STS.U16 [R0], R7 ;  /* 0x0000000700007388 */ /* 0x0041e40000000400 */
[----:B0-----:R-:W-:-:S09]  /*0150*/  LEA R0, R9, R0, 0x1 ;  /* 0x0000000009007211 */ /* 0x001fd200078e08ff */
[----:B------:R-:W-:Y:S05]  /*0160*/  @!P1 BRA `(.L_x_8) ;  /* 0xfffffffc00e49947 */ /* 0x000fea000383ffff */
.L_x_7:
[----:B------:R-:W-:Y:S05]  /*0170*/  BSYNC.RECONVERGENT B0 ;  /* 0x0000000000007941 */ /* 0x000fea0003800200 */
.L_x_6:
[----:B------:R-:W-:Y:S06]  /*0180*/  BAR.SYNC.DEFER_BLOCKING 0x0 ;  /* 0x0000000000007b1d */ /* 0x000fec0000010000 */
[----:B------:R-:W-:Y:S05]  /*0190*/  @P0 EXIT ;  /* 0x000000000000094d */ /* 0x000fea0003800000 */
[----:B------:R-:W0:Y:S08]  /*01a0*/  LDC.64 R16, c[0x0][0x380] ;  /* 0x0000e000ff107b82 */ /* 0x000e300000000a00 */
[----:B------:R-:W1:Y:S01]  /*01b0*/  LDC.64 R18, c[0x0][0x390] ;  /* 0x0000e400ff127b82 */ /* 0x000e620000000a00 */
[----:B0-----:R-:W-:-:S05]  /*01c0*/  IMAD.WIDE R16, R2, 0x2, R16 ;  /* 0x0000000202107825 */ /* 0x001fca00078e0210 */
[----:B------:R-:W2:Y:S04]  /*01d0*/  LDG.E.U16 R0, desc[UR6][R16.64] ;  /* 0x0000000610007981 */ /* 0x000ea8000c1e1500 */
[----:B------:R-:W3:Y:S04]  /*01e0*/  LDG.E.U16 R20, desc[UR6][R16.64+0x100] ;  /* 0x0001000610147981 */ /* 0x000ee8000c1e1500 */
[----:B------:R-:W4:Y:S04]  /*01f0*/  LDG.E.U16 R22, desc[UR6][R16.64+0x200] ;  /* 0x0002000610167981 */ /* 0x000f28000c1e1500 */
[----:B------:R-:W5:Y:S04]  /*0200*/  LDG.E.U16 R12, desc[UR6][R16.64+0x300] ;  /* 0x00030006100c7981 */ /* 0x000f68000c1e1500 */
[----:B------:R-:W5:Y:S04]  /*0210*/  LDG.E.U16 R11, desc[UR6][R16.64+0x400] ;  /* 0x00040006100b7981 */ /* 0x000f68000c1e1500 */
[----:B------:R-:W5:Y:S04]  /*0220*/  LDG.E.U16 R10, desc[UR6][R16.64+0x500] ;  /* 0x00050006100a7981 */ /* 0x000f68000c1e1500 */
[----:B------:R-:W5:Y:S01]  /*0230*/  LDG.E.U16 R9, desc[UR6][R16.64+0x600] ;  /* 0x0006000610097981 */ /* 0x000f62000c1e1500 */
[----:B-1----:R-:W-:-:S03]  /*0240*/  IMAD.WIDE R18, R2, 0x2, R18 ;  /* 0x0000000202127825 */ /* 0x002fc600078e0212 */
[----:B------:R-:W5:Y:S04]  /*0250*/  LDG.E.U16 R8, desc[UR6][R16.64+0x700] ;  /* 0x0007000610087981 */ /* 0x000f68000c1e1500 */
[----:B------:R-:W5:Y:S04]  /*0260*/  LDG.E.U16 R3, desc[UR6][R16.64+0x800] ;  /* 0x0008000610037981 */ /* 0x000f68000c1e1500 */
[----:B------:R-:W5:Y:S04]  /*0270*/  LDG.E.U16 R13, desc[UR6][R18.64] ;  /* 0x00000006120d7981 */ /* 0x000f68000c1e1500 */
[----:B------:R0:W5:Y:S01]  /*0280*/  LDG.E.U16 R14, desc[UR6][R16.64+0x900] ;  /* 0x00090006100e7981 */ /* 0x000162000c1e1500 */
[----:B------:R-:W1:Y:S01]  /*0290*/  S2UR UR5, SR_CgaCtaId ;  /* 0x00000000000579c3 */ /* 0x000e620000008800 */
[----:B------:R-:W-:-:S02]  /*02a0*/  UMOV UR4, 0x400 ;  /* 0x0000040000047882 */ /* 0x000fc40000000000 */
[----:B-1----:R-:W-:-:S09]  /*02b0*/  ULEA UR4, UR5, UR4, 0x18 ;  /* 0x0000000405047291 */ /* 0x002fd2000f8ec0ff */
[----:B------:R-:W1:Y:S04]  /*02c0*/  LDS.64 R4, [UR4] ;  /* 0x00000004ff047984 */ /* 0x000e680008000a00 */
[----:B------:R-:W5:Y:S04]  /*02d0*/  LDS.64 R6, [UR4+0x8] ;  /* 0x00000804ff067984 */ /* 0x000f680008000a00 */
[----:B------:R-:W5:Y:S01]  /*02e0*/  LDS R15, [UR4+0x10] ;  /* 0x00001004ff0f7984 */ /* 0x000f620008000800 */
[--C-:B-1----:R-:W-:Y:S02]  /*02f0*/  HADD2.F32 R21, -RZ, R4.reuse.H0_H0 ;  /* 0x20000004ff157230 */ /* 0x102fe40000004100 */
[----:B------:R-:W-:-:S02]  /*0300*/  HADD2.F32 R4, -RZ, R4.H1_H1 ;  /* 0x30000004ff047230 */ /* 0x000fc40000004100 */
[----:B0-----:R-:W-:Y:S02]  /*0310*/  HADD2.F32 R16, -RZ, R5.H0_H0 ;  /* 0x20000005ff107230 */ /* 0x001fe40000004100 */
[----:B--2---:R-:W-:Y:S02]  /*0320*/  HADD2.F32 R0, -RZ, R0.H0_H0 ;  /* 0x20000000ff007230 */ /* 0x004fe40000004100 */
[----:B---3--:R-:W-:-:S03]  /*0330*/  HADD2.F32 R19, -RZ, R20.H0_H0 ;  /* 0x20000014ff137230 */ /* 0x008fc60000004100 */
[----:B------:R-:W-:Y:S01]  /*0340*/  FFMA R0, R0, R21, RZ ;  /* 0x0000001500007223 */ /* 0x000fe200000000ff */
[----:B----4-:R-:W-:-:S03]  /*0350*/  HADD2.F32 R17, -RZ, R22.H0_H0 ;  /* 0x20000016ff117230 */ /* 0x010fc60000004100 */
[----:B------:R-:W-:Y:S01]  /*0360*/  FFMA R0, R19, R4, R0 ;  /* 0x0000000413007223 */ /* 0x000fe20000000000 */
[----:B------:R-:W-:Y:S02]  /*0370*/  HADD2.F32 R4, -RZ, R5.H1_H1 ;  /* 0x30000005ff047230 */ /* 0x000fe40000004100 */
[----:B-----5:R-:W-:Y:S02]  /*0380*/  HADD2.F32 R5, -RZ, R12.H0_H0 ;  /* 0x2000000cff057230 */ /* 0x020fe40000004100 */
[----:B------:R-:W-:Y:S01]  /*0390*/  FFMA R0, R17, R16, R0 ;  /* 0x0000001011007223 */ /* 0x000fe20000000000 */
[--C-:B------:R-:W-:Y:S02]  /*03a0*/  HADD2.F32 R12, -RZ, R6.reuse.H0_H0 ;  /* 0x20000006ff0c7230 */ /* 0x100fe40000004100 */
[----:B------:R-:W-:Y:S02]  /*03b0*/  HADD2.F32 R11, -RZ, R11.H0_H0 ;  /* 0x2000000bff0b7230 */ /* 0x000fe40000004100 */
[----:B------:R-:W-:Y:S01]  /*03c0*/  FFMA R0, R5, R4, R0 ;  /* 0x0000000405007223 */ /* 0x000fe20000000000 */
[----:B------:R-:W-:-:S02]  /*03d0*/  HADD2.F32 R6, -RZ, R6.H1_H1 ;  /* 0x30000006ff067230 */ /* 0x000fc40000004100 */
[----:B------:R-:W-:Y:S02]  /*03e0*/  HADD2.F32 R5, -RZ, R10.H0_H0 ;  /* 0x2000000aff057230 */ /* 0x000fe40000004100 */
[----:B------:R-:W-:Y:S01]  /*03f0*/  FFMA R0, R11, R12, R0 ;  /* 0x0000000c0b007223 */ /* 0x000fe20000000000 */
[----:B------:R-:W-:Y:S02]  /*0400*/  HADD2.F32 R4, -RZ, R7.H0_H0 ;  /* 0x20000007ff047230 */ /* 0x000fe40000004100 */
[----:B------:R-:W-:Y:S02]  /*0410*/  HADD2.F32 R9, -RZ, R9.H0_H0 ;  /* 0x20000009ff097230 */ /* 0x000fe40000004100 */
[----:B------:R-:W-:Y:S01]  /*0420*/  FFMA R0, R5, R6, R0 ;  /* 0x0000000605007223 */ /* 0x000fe20000000000 */
[----:B------:R-:W-:Y:S02]  /*0430*/  HADD2.F32 R6, -RZ, R7.H1_H1 ;  /* 0x30000007ff067230 */ /* 0x000fe40000004100 */
[----:B------:R-:W-:-:S02]  /*0440*/  HADD2.F32 R7, -RZ, R8.H0_H0 ;  /* 0x20000008ff077230 */ /* 0x000fc40000004100 */
[----:B------:R-:W-:Y:S01]  /*0450*/  FFMA R0, R9, R4, R0 ;  /* 0x0000000409007223 */ /* 0x000fe20000000000 */
[----:B------:R-:W-:Y:S01]  /*0460*/  HADD2.F32 R8, -RZ, R15.H0_H0 ;  /* 0x2000000fff087230 */ /* 0x000fe20000004100 */
[----:B------:R-:W0:Y:S01]  /*0470*/  LDC.64 R4, c[0x0][0x398] ;  /* 0x0000e600ff047b82 */ /* 0x000e220000000a00 */
[----:B------:R-:W-:Y:S02]  /*0480*/  HADD2.F32 R3, -RZ, R3.H0_H0 ;  /* 0x20000003ff037230 */ /* 0x000fe40000004100 */
[----:B------:R-:W-:Y:S01]  /*0490*/  FFMA R0, R7, R6, R0 ;  /* 0x0000000607007223 */ /* 0x000fe20000000000 */
[----:B------:R-:W-:Y:S02]  /*04a0*/  HADD2.F32 R15, -RZ, R15.H1_H1 ;  /* 0x3000000fff0f7230 */ /* 0x000fe40000004100 */
[----:B------:R-:W-:Y:S02]  /*04b0*/  HADD2.F32 R13, -RZ, R13.H0_H0 ;  /* 0x2000000dff0d7230 */ /* 0x000fe40000004100 */
[----:B------:R-:W-:Y:S01]  /*04c0*/  FFMA R0, R3, R8, R0 ;  /* 0x0000000803007223 */ /* 0x000fe20000000000 */
[----:B------:R-:W-:-:S02]  /*04d0*/  HADD2.F32 R7, -RZ, R14.H0_H0 ;  /* 0x2000000eff077230 */ /* 0x000fc40000004100 */
[----:B------:R-:W-:-:S03]  /*04e0*/  FSET.BF.GT.AND R13, R13, RZ, PT ;  /* 0x000000ff0d0d720a */ /* 0x000fc60003804000 */
[----:B------:R-:W-:-:S04]  /*04f0*/  FFMA R0, R7, R15, R0 ;  /* 0x0000000f07007223 */ /* 0x000fc80000000000 */
[----:B------:R-:W-:-:S05]  /*0500*/  FMUL R0, R0, R13 ;  /* 0x0000000d00007220 */ /* 0x000fca0000400000 */
[----:B------:R-:W-:Y:S01]  /*0510*/  F2FP.F16.F32.PACK_AB R0, RZ, R0 ;  /* 0x00000000ff00723e */ /* 0x000fe200000000ff */
[----:B0-----:R-:W-:-:S05]  /*0520*/  IMAD.WIDE R4, R2, 0x2, R4 ;  /* 0x0000000202047825 */ /* 0x001fca00078e0204 */
[----:B------:R-:W-:Y:S01]  /*0530*/  STG.E.U16 desc[UR6][R4.64], R0 ;  /* 0x0000000004007986 */ /* 0x000fe2000c101506 */
[----:B------:R-:W-:Y:S05]  /*0540*/  EXIT ;  /* 0x000000000000794d */ /* 0x000fea0003800000 */
.L_x_9:
        /* <DEDUP_REMOVED lines=11> */
.L_x_28:


//--------------------- .text._Z13forwardOutputP6__halfS0_S0_S0_ --------------------------
	.section	.text._Z13forwardOutputP6__halfS0_S0_S0_,"ax",@progbits
	.align	128
        .global         _Z13forwardOutputP6__halfS0_S0_S0_
        .type           _Z13forwardOutputP6__halfS0_S0_S0_,@function
        .size           _Z13forwardOutputP6__halfS0_S0_S0_,(.L_x_29 - _Z13forwardOutputP6__halfS0_S0_S0_)
        .other          _Z13forwardOutputP6__halfS0_S0_S0_,@"STO_CUDA_ENTRY STV_DEFAULT"
_Z13forwardOutputP6__halfS0_S0_S0_:
.text._Z13forwardOutputP6__halfS0_S0_S0_:
[----:B------:R-:W-:Y:S01]  /*0000*/  LDC R1, c[0x0][0x37c] ;  /* 0x0000df00ff017b82 */ /* 0x000fe20000000800 */
[----:B------:R-:W0:Y:S07]  /*0010*/  S2R R3, SR_TID.X ;  /* 0x0000000000037919 */ /* 0x000e2e0000002100 */
[----:B------:R-:W1:Y:S01]  /*0020*/  S2UR UR4, SR_CTAID.X ;  /* 0x00000000000479c3 */ /* 0x000e620000002500 */
[----:B------:R-:W2:Y:S01]  /*0030*/  LDCU.64 UR8, c[0x0][0x358] ;  /* 0x00006b00ff0877ac */ /* 0x000ea20008000a00 */
[----:B------:R-:W-:Y:S06]  /*0040*/  BSSY.RECONVERGENT B0, `(.L_x_10) ;  /* 0x0000054000007945 */ /* 0x000fec0003800200 */
[----:B------:R-:W1:Y:S01]  /*0050*/  LDC R2, c[0x0][0x360] ;  /* 0x0000d800ff027b82 */ /* 0x000e620000000800 */
[----:B0-----:R-:W-:Y:S01]  /*0060*/  ISETP.GT.U32.AND P0, PT, R3, 0x7f, PT ;  /* 0x0000007f0300780c */ /* 0x001fe20003f04070 */
[----:B-1----:R-:W-:-:S12]  /*0070*/  IMAD R0, R2, UR4, R3 ;  /* 0x0000000402007c24 */ /* 0x002fd8000f8e0203 */
[----:B--2---:R-:W-:Y:S05]  /*0080*/  @P0 BRA `(.L_x_11) ;  /* 0x00000004003c0947 */ /* 0x004fea0003800000 */
[----:B------:R-:W0:Y:S01]  /*0090*/  I2F.U32.RP R9, R2 ;  /* 0x0000000200097306 */ /* 0x000e220000209000 */
[----:B------:R-:W-:Y:S01]  /*00a0*/  IADD3 R6, PT, PT, R3, R2, RZ ;  /* 0x0000000203067210 */ /* 0x000fe20007ffe0ff */
[----:B------:R-:W-:Y:S01]  /*00b0*/  BSSY.RECONVERGENT B1, `(.L_x_12) ;  /* 0x000002c000017945 */ /* 0x000fe20003800200 */
[----:B------:R-:W-:Y:S02]  /*00c0*/  ISETP.NE.U32.AND P2, PT, R2, RZ, PT ;  /* 0x000000ff0200720c */ /* 0x000fe40003f45070 */
[C---:B------:R-:W-:Y:S02]  /*00d0*/  ISETP.GE.U32.AND P0, PT, R6.reuse, 0x80, PT ;  /* 0x000000800600780c */ /* 0x040fe40003f06070 */
[----:B------:R-:W-:Y:S02]  /*00e0*/  VIMNMX.U32 R7, PT, PT, R6, 0x80, !PT ;  /* 0x0000008006077848 */ /* 0x000fe40007fe0000 */
[----:B------:R-:W-:-:S04]  /*00f0*/  SEL R8, RZ, 0x1, P0 ;  /* 0x00000001ff087807 */ /* 0x000fc80000000000 */
[----:B------:R-:W-:Y:S01]  /*0100*/  IADD3 R7, PT, PT, R7, -R6, -R8 ;  /* 0x8000000607077210 */ /* 0x000fe20007ffe808 */
[----:B0-----:R-:W0:Y:S02]  /*0110*/  MUFU.RCP R9, R9 ;  /* 0x0000000900097308 */ /* 0x001e240000001000 */
[----:B0-----:R-:W-:-:S06]  /*0120*/  IADD3 R4, PT, PT, R9, 0xffffffe, RZ ;  /* 0x0ffffffe09047810 */ /* 0x001fcc0007ffe0ff */
[----:B------:R0:W1:Y:S02]  /*0130*/  F2I.FTZ.U32.TRUNC.NTZ R5, R4 ;  /* 0x0000000400057305 */ /* 0x000064000021f000 */
[----:B0-----:R-:W-:Y:S01]  /*0140*/  HFMA2 R4, -RZ, RZ, 0, 0 ;  /* 0x00000000ff047431 */ /* 0x001fe200000001ff */
[----:B-1----:R-:W-:-:S05]  /*0150*/  IADD3 R11, PT, PT, RZ, -R5, RZ ;  /* 0x80000005ff0b7210 */ /* 0x002fca0007ffe0ff */
[----:B------:R-:W-:-:S04]  /*0160*/  IMAD R11, R11, R2, RZ ;  /* 0x000000020b0b7224 */ /* 0x000fc800078e02ff */
[----:B------:R-:W-:-:S06]  /*0170*/  IMAD.HI.U32 R10, R5, R11, R4 ;  /* 0x0000000b050a7227 */ /* 0x000fcc00078e0004 */
[----:B------:R-:W-:-:S05]  /*0180*/  IMAD.HI.U32 R5, R10, R7, RZ ;  /* 0x000000070a057227 */ /* 0x000fca00078e00ff */
[----:B------:R-:W-:-:S05]  /*0190*/  IADD3 R4, PT, PT, -R5, RZ, RZ ;  /* 0x000000ff05047210 */ /* 0x000fca0007ffe1ff */
[----:B------:R-:W-:-:S05]  /*01a0*/  IMAD R7, R2, R4, R7 ;  /* 0x0000000402077224 */ /* 0x000fca00078e0207 */
[----:B------:R-:W-:-:S13]  /*01b0*/  ISETP.GE.U32.AND P0, PT, R7, R2, PT ;  /* 0x000000020700720c */ /* 0x000fda0003f06070 */
[-C--:B------:R-:W-:Y:S02]  /*01c0*/  @P0 IADD3 R7, PT, PT, R7, -R2.reuse, RZ ;  /* 0x8000000207070210 */ /* 0x080fe40007ffe0ff */
[----:B------:R-:W-:Y:S02]  /*01d0*/  @P0 IADD3 R5, PT, PT, R5, 0x1, RZ ;  /* 0x0000000105050810 */ /* 0x000fe40007ffe0ff */
[----:B------:R-:W-:-:S13]  /*01e0*/  ISETP.GE.U32.AND P1, PT, R7, R2, PT ;  /* 0x000000020700720c */ /* 0x000fda0003f26070 */
[----:B------:R-:W-:Y:S02]  /*01f0*/  @P1 IADD3 R5, PT, PT, R5, 0x1, RZ ;  /* 0x0000000105051810 */ /* 0x000fe40007ffe0ff */
[----:B------:R-:W-:-:S04]  /*0200*/  @!P2 LOP3.LUT R5, RZ, R2, RZ, 0x33, !PT ;  /* 0x00000002ff05a212 */ /* 0x000fc800078e33ff */
[----:B------:R-:W-:-:S04]  /*0210*/  IADD3 R6, PT, PT, R8, R5, RZ ;  /* 0x0000000508067210 */ /* 0x000fc80007ffe0ff */
[C---:B------:R-:W-:Y:S02]  /*0220*/  LOP3.LUT R4, R6.reuse, 0x3, RZ, 0xc0, !PT ;  /* 0x0000000306047812 */ /* 0x040fe400078ec0ff */
[----:B------:R-:W-:Y:S02]  /*0230*/  ISETP.GE.U32.AND P1, PT, R6, 0x3, PT ;  /* 0x000000030600780c */ /* 0x000fe40003f26070 */
[----:B------:R-:W-:-:S13]  /*0240*/  ISETP.NE.AND P0, PT, R4, 0x3, PT ;  /* 0x000000030400780c */ /* 0x000fda0003f05270 */
[----:B------:R-:W-:Y:S05]  /*0250*/  @!P0 BRA `(.L_x_13) ;  /* 0x0000000000448947 */ /* 0x000fea0003800000 */
[----:B------:R-:W0:Y:S01]  /*0260*/  S2UR UR5, SR_CgaCtaId ;  /* 0x00000000000579c3 */ /* 0x000e220000008800 */
[----:B------:R-:W-:Y:S01]  /*0270*/  UMOV UR4, 0x400 ;  /* 0x0000040000047882 */ /* 0x000fe20000000000 */
[----:B------:R-:W-:-:S04]  /*0280*/  IADD3 R6, PT, PT, R6, 0x1, RZ ;  /* 0x0000000106067810 */ /* 0x000fc80007ffe0ff */
[----:B------:R-:W-:Y:S02]  /*0290*/  LOP3.LUT R6, R6, 0x3, RZ, 0xc0, !PT ;  /* 0x0000000306067812 */ /* 0x000fe400078ec0ff */
[----:B------:R-:W1:Y:S02]  /*02a0*/  LDC.64 R4, c[0x0][0x390] ;  /* 0x0000e400ff047b82 */ /* 0x000e640000000a00 */
[----:B------:R-:W-:Y:S01]  /*02b0*/  IADD3 R8, PT, PT, -R6, RZ, RZ ;  /* 0x000000ff06087210 */ /* 0x000fe20007ffe1ff */
[----:B0-----:R-:W-:-:S06]  /*02c0*/  ULEA UR4, UR5, UR4, 0x18 ;  /* 0x0000000405047291 */ /* 0x001fcc000f8ec0ff */
[C---:B------:R-:W-:Y:S01]  /*02d0*/  LEA R7, R3.reuse, UR4, 0x1 ;  /* 0x0000000403077c11 */ /* 0x040fe2000f8e08ff */
[----:B-1----:R-:W-:-:S04]  /*02e0*/  IMAD.WIDE.U32 R4, R3, 0x2, R4 ;  /* 0x0000000203047825 */ /* 0x002fc800078e0004 */
[----:B------:R-:W-:-:S07]  /*02f0*/  IMAD R3, R6, R2, R3 ;  /* 0x0000000206037224 */ /* 0x000fce00078e0203 */
.L_x_14:
[----:B------:R0:W2:Y:S01]  /*0300*/  LDG.E.U16 R6, desc[UR8][R4.64] ;  /* 0x0000000804067981 */ /* 0x0000a2000c1e1500 */
[----:B------:R-:W-:-:S04]  /*0310*/  IADD3 R8, PT, PT, R8, 0x1, RZ ;  /* 0x0000000108087810 */ /* 0x000fc80007ffe0ff */
[----:B------:R-:W-:Y:S01]  /*0320*/  ISETP.NE.AND P0, PT, R8, RZ, PT ;  /* 0x000000ff0800720c */ /* 0x000fe20003f05270 */
[C---:B0-----:R-:W-:Y:S01]  /*0330*/  IMAD.WIDE.U32 R4, R2.reuse, 0x2, R4 ;  /* 0x0000000202047825 */ /* 0x041fe200078e0004 */
[----:B--2---:R0:W-:Y:S02]  /*0340*/  STS.U16 [R7], R6 ;  /* 0x0000000607007388 */ /* 0x0041e40000000400 */
[----:B0-----:R-:W-:-:S09]  /*0350*/  LEA R7, R2, R7, 0x1 ;  /* 0x0000000702077211 */ /* 0x001fd200078e08ff */
[----:B------:R-:W-:Y:S05]  /*0360*/  @P0 BRA `(.L_x_14) ;  /* 0xfffffffc00e40947 */ /* 0x000fea000383ffff */
.L_x_13:
[----:B------:R-:W-:Y:S05]  /*0370*/  BSYNC.RECONVERGENT B1 ;  /* 0x0000000000017941 */ /* 0x000fea0003800200 */
.L_x_12:
[----:B------:R-:W-:Y:S05]  /*0380*/  @!P1 BRA `(.L_x_11) ;  /* 0x00000000007c9947 */ /* 0x000fea0003800000 */
[----:B------:R-:W0:Y:S01]  /*0390*/  S2UR UR5, SR_CgaCtaId ;  /* 0x00000000000579c3 */ /* 0x000e220000008800 */
[----:B------:R-:W-:Y:S01]  /*03a0*/  UMOV UR4, 0x400 ;  /* 0x0000040000047882 */ /* 0x000fe20000000000 */
[C---:B------:R-:W-:Y:S01]  /*03b0*/  LEA R15, R2.reuse, R3, 0x1 ;  /* 0x00000003020f7211 */ /* 0x040fe200078e08ff */
[----:B------:R-:W-:Y:S01]  /*03c0*/  IMAD R17, R2, 0x3, R3 ;  /* 0x0000000302117824 */ /* 0x000fe200078e0203 */
[----:B------:R-:W-:-:S04]  /*03d0*/  IADD3 R19, PT, PT, R3, R2, RZ ;  /* 0x0000000203137210 */ /* 0x000fc80007ffe0ff */
[----:B------:R-:W1:Y:S01]  /*03e0*/  LDC.64 R4, c[0x0][0x390] ;  /* 0x0000e400ff047b82 */ /* 0x000e620000000a00 */
[----:B0-----:R-:W-:-:S06]  /*03f0*/  ULEA UR4, UR5, UR4, 0x18 ;  /* 0x0000000405047291 */ /* 0x001fcc000f8ec0ff */
[----:B------:R-:W-:-:S07]  /*0400*/  LEA R21, R3, UR4, 0x1 ;  /* 0x0000000403157c11 */ /* 0x000fce000f8e08ff */
.L_x_15:
[----:B-1----:R-:W-:-:S04]  /*0410*/  IMAD.WIDE.U32 R8, R3, 0x2, R4 ;  /* 0x0000000203087825 */ /* 0x002fc800078e0004 */
[--C-:B--2---:R-:W-:Y:S02]  /*0420*/  IMAD.WIDE.U32 R10, R19, 0x2, R4.reuse ;  /* 0x00000002130a7825 */ /* 0x104fe400078e0004 */
[----:B------:R-:W2:Y:S02]  /*0430*/  LDG.E.U16 R8, desc[UR8][R8.64] ;  /* 0x0000000808087981 */ /* 0x000ea4000c1e1500 */
[--C-:B------:R-:W-:Y:S02]  /*0440*/  IMAD.WIDE.U32 R12, R15, 0x2, R4.reuse ;  /* 0x000000020f0c7825 */ /* 0x100fe400078e0004 */
[----:B------:R-:W3:Y:S02]  /*0450*/  LDG.E.U16 R11, desc[UR8][R10.64] ;  /* 0x000000080a0b7981 */ /* 0x000ee4000c1e1500 */
[----:B------:R-:W-:Y:S02]  /*0460*/  IMAD.WIDE.U32 R6, R17, 0x2, R4 ;  /* 0x0000000211067825 */ /* 0x000fe400078e0004 */
[----:B------:R-:W4:Y:S04]  /*0470*/  LDG.E.U16 R13, desc[UR8][R12.64] ;  /* 0x000000080c0d7981 */ /* 0x000f28000c1e1500 */
[----:B------:R-:W5:Y:S01]  /*0480*/  LDG.E.U16 R7, desc[UR8][R6.64] ;  /* 0x0000000806077981 */ /* 0x000f62000c1e1500 */
[CC--:B------:R-:W-:Y:S01]  /*0490*/  LEA R14, R2.reuse, R21.reuse, 0x1 ;  /* 0x00000015020e7211 */ /* 0x0c0fe200078e08ff */
[C---:B------:R-:W-:Y:S01]  /*04a0*/  IMAD R18, R2.reuse, 0x6, R21 ;  /* 0x0000000602127824 */ /* 0x040fe200078e0215 */
[----:B------:R-:W-:-:S02]  /*04b0*/  LEA R16, R2, R21, 0x2 ;  /* 0x0000001502107211 */ /* 0x000fc400078e10ff */
[----:B------:R-:W-:-:S04]  /*04c0*/  IADD3 R3, PT, PT, R2, R3, R2 ;  /* 0x0000000302037210 */ /* 0x000fc80007ffe002 */
[----:B------:R-:W-:-:S04]  /*04d0*/  IADD3 R3, PT, PT, R2, R3, R2 ;  /* 0x0000000302037210 */ /* 0x000fc80007ffe002 */
[----:B------:R-:W-:Y:S02]  /*04e0*/  ISETP.GE.U32.AND P0, PT, R3, 0x80, PT ;  /* 0x000000800300780c */ /* 0x000fe40003f06070 */
[C---:B------:R-:W-:Y:S02]  /*04f0*/  LEA R15, R2.reuse, R15, 0x2 ;  /* 0x0000000f020f7211 */ /* 0x040fe400078e10ff */
[C---:B------:R-:W-:Y:S02]  /*0500*/  LEA R17, R2.reuse, R17, 0x2 ;  /* 0x0000001102117211 */ /* 0x040fe400078e10ff */
[C---:B------:R-:W-:Y:S01]  /*0510*/  LEA R19, R2.reuse, R19, 0x2 ;  /* 0x0000001302137211 */ /* 0x040fe200078e10ff */
[----:B--2---:R0:W-:Y:S04]  /*0520*/  STS.U16 [R21], R8 ;  /* 0x0000000815007388 */ /* 0x0041e80000000400 */
[----:B---3--:R2:W-:Y:S04]  /*0530*/  STS.U16 [R14], R11 ;  /* 0x0000000b0e007388 */ /* 0x0085e80000000400 */
[----:B----4-:R2:W-:Y:S04]  /*0540*/  STS.U16 [R16], R13 ;  /* 0x0000000d10007388 */ /* 0x0105e80000000400 */
[----:B-----5:R2:W-:Y:S01]  /*0550*/  STS.U16 [R18], R7 ;  /* 0x0000000712007388 */ /* 0x0205e20000000400 */
[----:B0-----:R-:W-:Y:S01]  /*0560*/  LEA R21, R2, R21, 0x3 ;  /* 0x0000001502157211 */ /* 0x001fe200078e18ff */
[----:B------:R-:W-:Y:S06]  /*0570*/  @!P0 BRA `(.L_x_15) ;  /* 0xfffffffc00a48947 */ /* 0x000fec000383ffff */
.L_x_11:
[----:B------:R-:W-:Y:S05]  /*0580*/  BSYNC.RECONVERGENT B0 ;  /* 0x0000000000007941 */ /* 0x000fea0003800200 */
.L_x_10:
[----:B------:R-:W-:Y:S01]  /*0590*/  BAR.SYNC.DEFER_BLOCKING 0x0 ;  /* 0x0000000000007b1d */ /* 0x000fe20000010000 */
[----:B------:R-:W-:-:S13]  /*05a0*/  ISETP.GT.AND P0, PT, R0, 0x9, PT ;  /* 0x000000090000780c */ /* 0x000fda0003f04270 */
[----:B------:R-:W-:Y:S05]  /*05b0*/  @P0 EXIT ;  /* 0x000000000000094d */ /* 0x000fea0003800000 */
[----:B------:R-:W0:Y:S01]  /*05c0*/  LDC.64 R2, c[0x0][0x388] ;  /* 0x0000e200ff027b82 */ /* 0x000e220000000a00 */
[----:B------:R-:W1:Y:S01]  /*05d0*/  LDCU.64 UR4, c[0x0][0x380] ;  /* 0x00007000ff0477ac */ /* 0x000e620008000a00 */
[----:B0-----:R-:W-:-:S06]  /*05e0*/  IMAD.WIDE R2, R0, 0x2, R2 ;  /* 0x0000000200027825 */ /* 0x001fcc00078e0202 */
[----:B------:R-:W3:Y:S01]  /*05f0*/  LDG.E.U16 R2, desc[UR8][R2.64] ;  /* 0x0000000802027981 */ /* 0x000ee2000c1e1500 */
[----:B------:R-:W0:Y:S01]  /*0600*/  S2UR UR7, SR_CgaCtaId ;  /* 0x00000000000779c3 */ /* 0x000e220000008800 */
[----:B-1----:R-:W-:Y:S01]  /*0610*/  UIADD3 UR4, UP0, UPT, UR4, 0x10, URZ ;  /* 0x0000001004047890 */ /* 0x002fe2000ff1e0ff */
[----:B------:R-:W-:Y:S01]  /*0620*/  SHF.L.U32 R10, R0, 0x7, RZ ;  /* 0x00000007000a7819 */ /* 0x000fe200000006ff */
[----:B------:R-:W-:Y:S01]  /*0630*/  UMOV UR6, 0x400 ;  /* 0x0000040000067882 */ /* 0x000fe20000000000 */
[----:B--2---:R-:W-:Y:S01]  /*0640*/  MOV R11, 0x10 ;  /* 0x00000010000b7802 */ /* 0x004fe20000000f00 */
[----:B------:R-:W-:Y:S02]  /*0650*/  UIADD3.X UR5, UPT, UPT, URZ, UR5, URZ, UP0, !UPT ;  /* 0x00000005ff057290 */ /* 0x000fe400087fe4ff */
[----:B0-----:R-:W-:Y:S01]  /*0660*/  ULEA UR6, UR7, UR6, 0x18 ;  /* 0x0000000607067291 */ /* 0x001fe2000f8ec0ff */
[----:B---3--:R-:W-:-:S11]  /*0670*/  HADD2.F32 R6, -RZ, R2.H0_H0 ;  /* 0x20000002ff067230 */ /* 0x008fd60000004100 */
.L_x_16:
[----:B------:R-:W-:Y:S01]  /*0680*/  MOV R8, UR4 ;  /* 0x0000000400087c02 */ /* 0x000fe20008000f00 */
[----:B------:R-:W0:Y:S01]  /*0690*/  LDS.64 R2, [R11+UR6+-0x10] ;  /* 0xfffff0060b027984 */ /* 0x000e220008000a00 */
[----:B------:R-:W-:-:S03]  /*06a0*/  MOV R9, UR5 ;  /* 0x0000000500097c02 */ /* 0x000fc60008000f00 */
[----:B------:R-:W1:Y:S01]  /*06b0*/  LDS.64 R4, [R11+UR6+-0x8] ;  /* 0xfffff8060b047984 */ /* 0x000e620008000a00 */
[----:B------:R-:W-:-:S05]  /*06c0*/  IMAD.WIDE R8, R10, 0x2, R8 ;  /* 0x000000020a087825 */ /* 0x000fca00078e0208 */
[----:B------:R-:W2:Y:S04]  /*06d0*/  LDG.E.U16 R7, desc[UR8][R8.64+-0x10] ;  /* 0xfffff00808077981 */ /* 0x000ea8000c1e1500 */
[----:B------:R-:W3:Y:S04]  /*06e0*/  LDG.E.U16 R26, desc[UR8][R8.64+-0xe] ;  /* 0xfffff208081a7981 */ /* 0x000ee8000c1e1500 */
[----:B------:R-:W4:Y:S04]  /*06f0*/  LDG.E.U16 R25, desc[UR8][R8.64+-0xc] ;  /* 0xfffff40808197981 */ /* 0x000f28000c1e1500 */
[----:B------:R-:W5:Y:S04]  /*0700*/  LDG.E.U16 R12, desc[UR8][R8.64+-0xa] ;  /* 0xfffff608080c7981 */ /* 0x000f68000c1e1500 */
        /* <DEDUP_REMOVED lines=11> */
[----:B------:R1:W5:Y:S01]  /*07c0*/  LDG.E.U16 R24, desc[UR8][R8.64+0xe] ;  /* 0x00000e0808187981 */ /* 0x000362000c1e1500 */
[--C-:B0-----:R-:W-:Y:S01]  /*07d0*/  HADD2.F32 R27, -RZ, R2.reuse.H0_H0 ;  /* 0x20000002ff1b7230 */ /* 0x101fe20000004100 */
[----:B------:R-:W-:Y:S01]  /*07e0*/  IADD3 R10, PT, PT, R10, 0x10, RZ ;  /* 0x000000100a0a7810 */ /* 0x000fe20007ffe0ff */
[----:B------:R-:W-:Y:S01]  /*07f0*/  HADD2.F32 R2, -RZ, R2.H1_H1 ;  /* 0x30000002ff027230 */ /* 0x000fe20000004100 */
[----:B-1----:R-:W-:Y:S01]  /*0800*/  LDS.64 R8, [R11+UR6+0x8] ;  /* 0x000008060b087984 */ /* 0x002fe20008000a00 */
[----:B--2---:R-:W-:-:S02]  /*0810*/  HADD2.F32 R7, -RZ, R7.H0_H0 ;  /* 0x20000007ff077230 */ /* 0x004fc40000004100 */
[----:B---3--:R-:W-:-:S03]  /*0820*/  HADD2.F32 R26, -RZ, R26.H0_H0 ;  /* 0x2000001aff1a7230 */ /* 0x008fc60000004100 */
[----:B------:R-:W-:Y:S02]  /*0830*/  FFMA R27, R7, R27, R6 ;  /* 0x0000001b071b7223 */ /* 0x000fe40000000006 */
[----:B------:R0:W1:Y:S01]  /*0840*/  LDS.64 R6, [R11+UR6] ;  /* 0x000000060b067984 */ /* 0x0000620008000a00 */
[----:B----4-:R-:W-:Y:S02]  /*0850*/  HADD2.F32 R25, -RZ, R25.H0_H0 ;  /* 0x20000019ff197230 */ /* 0x010fe40000004100 */
[----:B------:R-:W-:Y:S01]  /*0860*/  FFMA R2, R26, R2, R27 ;  /* 0x000000021a027223 */ /* 0x000fe2000000001b */
[----:B------:R-:W-:-:S05]  /*0870*/  HADD2.F32 R26, -RZ, R3.H0_H0 ;  /* 0x20000003ff1a7230 */ /* 0x000fca0000004100 */
[----:B------:R-:W-:Y:S01]  /*0880*/  FFMA R2, R25, R26, R2 ;  /* 0x0000001a19027223 */ /* 0x000fe20000000002 */
[----:B------:R-:W-:Y:S01]  /*0890*/  HADD2.F32 R25, -RZ, R3.H1_H1 ;  /* 0x30000003ff197230 */ /* 0x000fe20000004100 */
[----:B0-----:R-:W-:Y:S01]  /*08a0*/  IADD3 R11, PT, PT, R11, 0x20, RZ ;  /* 0x000000200b0b7810 */ /* 0x001fe20007ffe0ff */
[----:B-----5:R-:W-:Y:S02]  /*08b0*/  HADD2.F32 R3, -RZ, R12.H0_H0 ;  /* 0x2000000cff037230 */ /* 0x020fe40000004100 */
[----:B------:R-:W-:Y:S01]  /*08c0*/  HADD2.F32 R13, -RZ, R13.H0_H0 ;  /* 0x2000000dff0d7230 */ /* 0x000fe20000004100 */
[----:B------:R-:W-:Y:S02]  /*08d0*/  ISETP.NE.AND P0, PT, R11, 0x110, PT ;  /* 0x000001100b00780c */ /* 0x000fe40003f05270 */
[----:B------:R-:W-:Y:S01]  /*08e0*/  FFMA R2, R3, R25, R2 ;  /* 0x0000001903027223 */ /* 0x000fe20000000002 */
[--C-:B------:R-:W-:Y:S02]  /*08f0*/  HADD2.F32 R3, -RZ, R4.reuse.H0_H0 ;  /* 0x20000004ff037230 */ /* 0x100fe40000004100 */
        /* <DEDUP_REMOVED lines=9> */
[----:B------:R-:W-:Y:S02]  /*0990*/  HADD2.F32 R17, -RZ, R17.H0_H0 ;  /* 0x20000011ff117230 */ /* 0x000fe40000004100 */
[----:B------:R-:W-:Y:S02]  /*09a0*/  HADD2.F32 R19, -RZ, R19.H0_H0 ;  /* 0x20000013ff137230 */ /* 0x000fe40000004100 */
[----:B------:R-:W-:Y:S01]  /*09b0*/  FFMA R2, R5, R4, R2 ;  /* 0x0000000405027223 */ /* 0x000fe20000000002 */
[----:B------:R-:W-:Y:S02]  /*09c0*/  HADD2.F32 R5, -RZ, R18.H0_H0 ;  /* 0x20000012ff057230 */ /* 0x000fe40000004100 */
[--C-:B-1----:R-:W-:Y:S02]  /*09d0*/  HADD2.F32 R3, -RZ, R6.reuse.H0_H0 ;  /* 0x20000006ff037230 */ /* 0x102fe40000004100 */
[----:B------:R-:W-:-:S02]  /*09e0*/  HADD2.F32 R6, -RZ, R6.H1_H1 ;  /* 0x30000006ff067230 */ /* 0x000fc40000004100 */
[----:B------:R-:W-:Y:S02]  /*09f0*/  HADD2.F32 R21, -RZ, R21.H0_H0 ;  /* 0x20000015ff157230 */ /* 0x000fe40000004100 */
[----:B------:R-:W-:Y:S01]  /*0a00*/  FFMA R2, R17, R3, R2 ;  /* 0x0000000311027223 */ /* 0x000fe20000000002 */
[--C-:B------:R-:W-:Y:S02]  /*0a10*/  HADD2.F32 R3, -RZ, R7.reuse.H0_H0 ;  /* 0x20000007ff037230 */ /* 0x100fe40000004100 */
[----:B------:R-:W-:Y:S02]  /*0a20*/  HADD2.F32 R7, -RZ, R7.H1_H1 ;  /* 0x30000007ff077230 */ /* 0x000fe40000004100 */
[----:B------:R-:W-:Y:S01]  /*0a30*/  FFMA R2, R5, R6, R2 ;  /* 0x0000000605027223 */ /* 0x000fe20000000002 */
[----:B------:R-:W-:Y:S02]  /*0a40*/  HADD2.F32 R5, -RZ, R20.H0_H0 ;  /* 0x20000014ff057230 */ /* 0x000fe40000004100 */
[----:B------:R-:W-:-:S02]  /*0a50*/  HADD2.F32 R23, -RZ, R23.H0_H0 ;  /* 0x20000017ff177230 */ /* 0x000fc40000004100 */
[----:B------:R-:W-:Y:S01]  /*0a60*/  FFMA R2, R19, R3, R2 ;  /* 0x0000000313027223 */ /* 0x000fe20000000002 */
[--C-:B------:R-:W-:Y:S02]  /*0a70*/  HADD2.F32 R3, -RZ, R8.reuse.H0_H0 ;  /* 0x20000008ff037230 */ /* 0x100fe40000004100 */
[----:B------:R-:W-:Y:S02]  /*0a80*/  HADD2.F32 R8, -RZ, R8.H1_H1 ;  /* 0x30000008ff087230 */ /* 0x000fe40000004100 */
[----:B------:R-:W-:Y:S01]  /*0a90*/  FFMA R2, R5, R7, R2 ;  /* 0x0000000705027223 */ /* 0x000fe20000000002 */
[----:B------:R-:W-:-:S03]  /*0aa0*/  HADD2.F32 R5, -RZ, R22.H0_H0 ;  /* 0x20000016ff057230 */ /* 0x000fc60000004100 */
[----:B------:R-:W-:Y:S01]  /*0ab0*/  FFMA R2, R21, R3, R2 ;  /* 0x0000000315027223 */ /* 0x000fe20000000002 */
[--C-:B------:R-:W-:Y:S02]  /*0ac0*/  HADD2.F32 R3, -RZ, R9.reuse.H0_H0 ;  /* 0x20000009ff037230 */ /* 0x100fe40000004100 */
[----:B------:R-:W-:Y:S02]  /*0ad0*/  HADD2.F32 R9, -RZ, R9.H1_H1 ;  /* 0x30000009ff097230 */ /* 0x000fe40000004100 */
[----:B------:R-:W-:Y:S01]  /*0ae0*/  FFMA R2, R5, R8, R2 ;  /* 0x0000000805027223 */ /* 0x000fe20000000002 */
[----:B------:R-:W-:-:S03]  /*0af0*/  HADD2.F32 R5, -RZ, R24.H0_H0 ;  /* 0x20000018ff057230 */ /* 0x000fc60000004100 */
[----:B------:R-:W-:-:S04]  /*0b00*/  FFMA R2, R23, R3, R2 ;  /* 0x0000000317027223 */ /* 0x000fc80000000002 */
[----:B------:R-:W-:Y:S01]  /*0b10*/  FFMA R6, R5, R9, R2 ;  /* 0x0000000905067223 */ /* 0x000fe20000000002 */
[----:B------:R-:W-:Y:S06]  /*0b20*/  @P0 BRA `(.L_x_16) ;  /* 0xfffffff800d40947 */ /* 0x000fec000383ffff */
[----:B------:R-:W0:Y:S01]  /*0b30*/  LDC.64 R2, c[0x0][0x398] ;  /* 0x0000e600ff027b82 */ /* 0x000e220000000a00 */
[----:B------:R-:W-:Y:S01]  /*0b40*/  F2FP.F16.F32.PACK_AB R6, RZ, R6 ;  /* 0x00000006ff06723e */ /* 0x000fe200000000ff */
[----:B0-----:R-:W-:-:S05]  /*0b50*/  IMAD.WIDE R2, R0, 0x2, R2 ;  /* 0x0000000200027825 */ /* 0x001fca00078e0202 */
[----:B------:R-:W-:Y:S01]  /*0b60*/  STG.E.U16 desc[UR8][R2.64], R6 ;  /* 0x0000000602007986 */ /* 0x000fe2000c101508 */
[----:B------:R-:W-:Y:S05]  /*0b70*/  EXIT ;  /* 0x000000000000794d */ /* 0x000fea0003800000 */
.L_x_17:
        /* <DEDUP_REMOVED lines=16> */
.L_x_29:


//--------------------- .text._Z13forwardHiddenP6__halfS0_S0_S0_ --------------------------
	.section	.text._Z13forwardHiddenP6__halfS0_S0_S0_,"ax",@progbits
	.align	128
        .global         _Z13forwardHiddenP6__halfS0_S0_S0_
        .type           _Z13forwardHiddenP6__halfS0_S0_S0_,@function
        .size           _Z13forwardHiddenP6__halfS0_S0_S0_,(.L_x_30 - _Z13forwardHiddenP6__halfS0_S0_S0_)
        .other          _Z13forwardHiddenP6__halfS0_S0_S0_,@"STO_CUDA_ENTRY STV_DEFAULT"
_Z13forwardHiddenP6__halfS0_S0_S0_:
.text._Z13forwardHiddenP6__halfS0_S0_S0_:
        /* <DEDUP_REMOVED lines=48> */
.L_x_22:
[----:B------:R0:W2:Y:S01]  /*0300*/  LDG.E.U16 R6, desc[UR8][R4.64] ;  /* 0x0000000804067981 */ /* 0x0000a2000c1e1500 */
[----:B------:R-:W-:-:S04]  /*0310*/  IADD3 R8, PT, PT, R8, 0x1, RZ ;  /* 0x0000000108087810 */ /* 0x000fc80007ffe0ff */
[----:B------:R-:W-:Y:S01]  /*0320*/  ISETP.NE.AND P0, PT, R8, RZ, PT ;  /* 0x000000ff0800720c */ /* 0x000fe20003f05270 */
[C---:B0-----:R-:W-:Y:S01]  /*0330*/  IMAD.WIDE.U32 R4, R2.reuse, 0x2, R4 ;  /* 0x0000000202047825 */ /* 0x041fe200078e0004 */
[----:B--2---:R0:W-:Y:S02]  /*0340*/  STS.U16 [R7], R6 ;  /* 0x0000000607007388 */ /* 0x0041e40000000400 */
[----:B0-----:R-:W-:-:S09]  /*0350*/  LEA R7, R2, R7, 0x1 ;  /* 0x0000000702077211 */ /* 0x001fd200078e08ff */
[----:B------:R-:W-:Y:S05]  /*0360*/  @P0 BRA `(.L_x_22) ;  /* 0xfffffffc00e40947 */ /* 0x000fea000383ffff */
.L_x_21:
[----:B------:R-:W-:Y:S05]  /*0370*/  BSYNC.RECONVERGENT B1 ;  /* 0x0000000000017941 */ /* 0x000fea0003800200 */
.L_x_20:
        /* <DEDUP_REMOVED lines=9> */
.L_x_23:
        /* <DEDUP_REMOVED lines=23> */
.L_x_19:
[----:B------:R-:W-:Y:S05]  /*0580*/  BSYNC.RECONVERGENT B0 ;  /* 0x0000000000007941 */ /* 0x000fea0003800200 */
.L_x_18:
        /* <DEDUP_REMOVED lines=8> */
[----:B--2---:R-:W-:Y:S01]  /*0610*/  HFMA2 R11, -RZ, RZ, 0, 9.5367431640625e-07 ;  /* 0x00000010ff0b7431 */ /* 0x004fe200000001ff */
[----:B-1----:R-:W-:Y:S01]  /*0620*/  UIADD3 UR4, UP0, UPT, UR4, 0x800, URZ ;  /* 0x0000080004047890 */ /* 0x002fe2000ff1e0ff */
[----:B------:R-:W-:Y:S01]  /*0630*/  MOV R10, R0 ;  /* 0x00000000000a7202 */ /* 0x000fe20000000f00 */
[----:B------:R-:W-:Y:S02]  /*0640*/  UMOV UR6, 0x400 ;  /* 0x0000040000067882 */ /* 0x000fe40000000000 */
[----:B------:R-:W-:Y:S02]  /*0650*/  UIADD3.X UR5, UPT, UPT, URZ, UR5, URZ, UP0, !UPT ;  /* 0x00000005ff057290 */ /* 0x000fe400087fe4ff */
[----:B0-----:R-:W-:Y:S01]  /*0660*/  ULEA UR6, UR7, UR6, 0x18 ;  /* 0x0000000607067291 */ /* 0x001fe2000f8ec0ff */
[----:B---3--:R-:W-:-:S11]  /*0670*/  HADD2.F32 R6, -RZ, R2.H0_H0 ;  /* 0x20000002ff067230 */ /* 0x008fd60000004100 */
.L_x_24:
        /* <DEDUP_REMOVED lines=76> */
[----:B------:R-:W-:-:S04]  /*0b40*/  FMNMX R6, RZ, R6, !PT ;  /* 0x00000006ff067209 */ /* 0x000fc80007800000 */
[----:B------:R-:W-:Y:S01]  /*0b50*/  F2FP.F16.F32.PACK_AB R6, RZ, R6 ;  /* 0x00000006ff06723e */ /* 0x000fe200000000ff */
[----:B0-----:R-:W-:-:S05]  /*0b60*/  IMAD.WIDE R10, R10, 0x2, R2 ;  /* 0x000000020a0a7825 */ /* 0x001fca00078e0202 */
[----:B------:R-:W-:Y:S01]  /*0b70*/  STG.E.U16 desc[UR8][R10.64], R6 ;  /* 0x000000060a007986 */ /* 0x000fe2000c101508 */
[----:B------:R-:W-:Y:S05]  /*0b80*/  EXIT ;  /* 0x000000000000794d */ /* 0x000fea0003800000 */
.L_x_25:
        /* <DEDUP_REMOVED lines=15> */
.L_x_30:


//--------------------- .nv.shared.reserved.0     --------------------------
	.section	.nv.shared.reserved.0,"aw",@nobits
	.weak		__nv_reservedSMEM_offset_0_alias
	.size		__nv_reservedSMEM_offset_0_alias, 0, 64
	.other		__nv_reservedSMEM_offset_0_alias,@"STO_CUDA_RESERVED_SHARED STV_DEFAULT"
__nv_reservedSMEM_offset_0_alias:
	.zero		0
	.zero		64


//--------------------- .nv.shared._Z22computeHiddenGradientsP6__halfS0_S0_S0_ --------------------------
	.section	.nv.shared._Z22computeHiddenGradientsP6__halfS0_S0_S0_,"aw",@nobits
	.sectionflags	@""
	.align	2
.nv.shared._Z22computeHiddenGradientsP6__halfS0_S0_S0_:
	.zero		1044


//--------------------- .nv.shared._Z13forwardOutputP6__halfS0_S0_S0_ --------------------------
	.section	.nv.shared._Z13forwardOutputP6__halfS0_S0_S0_,"aw",@nobits
	.sectionflags	@""
	.align	2
.nv.shared._Z13forwardOutputP6__halfS0_S0_S0_:
	.zero		1280


//--------------------- .nv.shared._Z13forwardHiddenP6__halfS0_S0_S0_ --------------------------
	.section	.nv.shared._Z13forwardHiddenP6__halfS0_S0_S0_,"aw",@nobits
	.sectionflags	@""
	.align	2
.nv.shared._Z13forwardHiddenP6__halfS0_S0_S0_:
	.zero		2592


//--------------------- .nv.constant0._Z17updateHiddenLayerP6__halfS0_S0_S0_ --------------------------
	.section	.nv.constant0._Z17updateHiddenLayerP6__halfS0_S0_S0_,"a",@progbits
	.sectionflags	@""
	.align	4
.nv.constant0._Z17updateHiddenLayerP6__halfS0_S0_S0_:
	.zero		928


//--------------------- .nv.constant0._Z17updateOutputLayerP6__halfS0_S0_S0_ --------------------------
	.section	.nv.constant0._Z17updateOutputLayerP6__halfS0_S0_S0_,"a",@progbits
	.sectionflags	@""
	.align	4
.nv.constant0._Z17updateOutputLayerP6__halfS0_S0_S0_:
	.zero		928


//--------------------- .nv.constant0._Z22computeHiddenGradientsP6__halfS0_S0_S0_ --------------------------
	.section	.nv.constant0._Z22computeHiddenGradientsP6__halfS0_S0_S0_,"a",@progbits
	.sectionflags	@""
	.align	4
.nv.constant0._Z22computeHiddenGradientsP6__halfS0_S0_S0_:
	.zero		928


//--------------------- .nv.constant0._Z13forwardOutputP6__halfS0_S0_S0_ --------------------------
	.section	.nv.constant0._Z13forwardOutputP6__halfS0_S0_S0_,"a",@progbits
	.sectionflags	@""
	.align	4
.nv.constant0._Z13forwardOutputP6__halfS0_S0_S0_:
	.zero		928


//--------------------- .nv.constant0._Z13forwardHiddenP6__halfS0_S0_S0_ --------------------------
	.section	.nv.constant0._Z13forwardHiddenP6__halfS0_S0_S0_,"a",@progbits
	.sectionflags	@""
	.align	4
.nv.constant0._Z13forwardHiddenP6__halfS0_S0_S0_:
	.zero		928


//--------------------- SYMBOLS --------------------------

	.type		.nv.reservedSmem.offset0,@object
	.size		.nv.reservedSmem.offset0,0x4
	.type		.nv.reservedSmem.cap,@object
	.size		.nv.reservedSmem.cap,0x4
